//
// Generated by NVIDIA NVVM Compiler
//
// Compiler Build ID: CL-36424714
// Cuda compilation tools, release 13.0, V13.0.88
// Based on NVVM 20.0.0
//

.version 9.0
.target sm_100
.address_size 64

	// .globl	_Z17ldc_D3Q15_LBGK_tsPfPKfPKiS3_ffS1_S1_S1_S1_iii
// _ZZ17ldc_D3Q15_LBGK_tsPfPKfPKiS3_ffS1_S1_S1_S1_iiiE4fIns has been demoted

.visible .entry _Z17ldc_D3Q15_LBGK_tsPfPKfPKiS3_ffS1_S1_S1_S1_iii(
	.param .u64 .ptr .align 1 _Z17ldc_D3Q15_LBGK_tsPfPKfPKiS3_ffS1_S1_S1_S1_iii_param_0,
	.param .u64 .ptr .align 1 _Z17ldc_D3Q15_LBGK_tsPfPKfPKiS3_ffS1_S1_S1_S1_iii_param_1,
	.param .u64 .ptr .align 1 _Z17ldc_D3Q15_LBGK_tsPfPKfPKiS3_ffS1_S1_S1_S1_iii_param_2,
	.param .u64 .ptr .align 1 _Z17ldc_D3Q15_LBGK_tsPfPKfPKiS3_ffS1_S1_S1_S1_iii_param_3,
	.param .f32 _Z17ldc_D3Q15_LBGK_tsPfPKfPKiS3_ffS1_S1_S1_S1_iii_param_4,
	.param .f32 _Z17ldc_D3Q15_LBGK_tsPfPKfPKiS3_ffS1_S1_S1_S1_iii_param_5,
	.param .u64 .ptr .align 1 _Z17ldc_D3Q15_LBGK_tsPfPKfPKiS3_ffS1_S1_S1_S1_iii_param_6,
	.param .u64 .ptr .align 1 _Z17ldc_D3Q15_LBGK_tsPfPKfPKiS3_ffS1_S1_S1_S1_iii_param_7,
	.param .u64 .ptr .align 1 _Z17ldc_D3Q15_LBGK_tsPfPKfPKiS3_ffS1_S1_S1_S1_iii_param_8,
	.param .u64 .ptr .align 1 _Z17ldc_D3Q15_LBGK_tsPfPKfPKiS3_ffS1_S1_S1_S1_iii_param_9,
	.param .u32 _Z17ldc_D3Q15_LBGK_tsPfPKfPKiS3_ffS1_S1_S1_S1_iii_param_10,
	.param .u32 _Z17ldc_D3Q15_LBGK_tsPfPKfPKiS3_ffS1_S1_S1_S1_iii_param_11,
	.param .u32 _Z17ldc_D3Q15_LBGK_tsPfPKfPKiS3_ffS1_S1_S1_S1_iii_param_12
)
{
	.reg .pred 	%p<99>;
	.reg .b32 	%r<226>;
	.reg .b32 	%f<642>;
	.reg .b64 	%rd<76>;
	.reg .b64 	%fd<108>;
	// demoted variable
	.shared .align 4 .b8 _ZZ17ldc_D3Q15_LBGK_tsPfPKfPKiS3_ffS1_S1_S1_S1_iiiE4fIns[3840];
	ld.param.u64 	%rd3, [_Z17ldc_D3Q15_LBGK_tsPfPKfPKiS3_ffS1_S1_S1_S1_iii_param_1];
	ld.param.u32 	%r17, [_Z17ldc_D3Q15_LBGK_tsPfPKfPKiS3_ffS1_S1_S1_S1_iii_param_10];
	ld.param.u32 	%r20, [_Z17ldc_D3Q15_LBGK_tsPfPKfPKiS3_ffS1_S1_S1_S1_iii_param_11];
	ld.param.u32 	%r19, [_Z17ldc_D3Q15_LBGK_tsPfPKfPKiS3_ffS1_S1_S1_S1_iii_param_12];
	mov.u32 	%r1, %tid.x;
	mov.u32 	%r21, %ctaid.x;
	mov.u32 	%r22, %ntid.x;
	mul.lo.s32 	%r2, %r21, %r22;
	add.s32 	%r3, %r2, %r1;
	mov.u32 	%r4, %tid.y;
	mov.u32 	%r23, %ctaid.y;
	mov.u32 	%r24, %ntid.y;
	mul.lo.s32 	%r5, %r23, %r24;
	add.s32 	%r25, %r5, %r4;
	mov.u32 	%r26, %tid.z;
	mov.u32 	%r27, %ctaid.z;
	mov.u32 	%r28, %ntid.z;
	mul.lo.s32 	%r7, %r27, %r28;
	add.s32 	%r8, %r7, %r26;
	setp.ge.s32 	%p1, %r3, %r17;
	setp.ge.s32 	%p2, %r25, %r20;
	or.pred  	%p3, %p1, %p2;
	setp.ge.s32 	%p4, %r8, %r19;
	or.pred  	%p5, %p3, %p4;
	@%p5 bra 	$L__BB0_9;
	mad.lo.s32 	%r30, %r20, %r8, %r25;
	mad.lo.s32 	%r9, %r30, %r17, %r3;
	mad.lo.s32 	%r31, %r7, %r20, %r5;
	mad.lo.s32 	%r225, %r17, %r31, %r2;
	mul.lo.s32 	%r32, %r19, %r20;
	mul.lo.s32 	%r11, %r32, %r17;
	cvta.to.global.u64 	%rd1, %rd3;
	mov.b32 	%r224, 1920;
	mul.wide.s32 	%rd12, %r17, 4;
$L__BB0_2:
	mov.u32 	%r33, _ZZ17ldc_D3Q15_LBGK_tsPfPKfPKiS3_ffS1_S1_S1_S1_iiiE4fIns;
	add.s32 	%r34, %r33, %r224;
	mul.wide.s32 	%rd10, %r225, 4;
	add.s64 	%rd11, %rd1, %rd10;
	ld.global.f32 	%f128, [%rd11];
	st.shared.f32 	[%r34+-1920], %f128;
	ld.global.f32 	%f129, [%rd11+4];
	st.shared.f32 	[%r34+-1860], %f129;
	ld.global.f32 	%f130, [%rd11+8];
	st.shared.f32 	[%r34+-1800], %f130;
	ld.global.f32 	%f131, [%rd11+12];
	st.shared.f32 	[%r34+-1740], %f131;
	ld.global.f32 	%f132, [%rd11+16];
	st.shared.f32 	[%r34+-1680], %f132;
	ld.global.f32 	%f133, [%rd11+20];
	st.shared.f32 	[%r34+-1620], %f133;
	ld.global.f32 	%f134, [%rd11+24];
	st.shared.f32 	[%r34+-1560], %f134;
	ld.global.f32 	%f135, [%rd11+28];
	st.shared.f32 	[%r34+-1500], %f135;
	add.s64 	%rd13, %rd11, %rd12;
	ld.global.f32 	%f136, [%rd13];
	st.shared.f32 	[%r34+-1440], %f136;
	ld.global.f32 	%f137, [%rd13+4];
	st.shared.f32 	[%r34+-1380], %f137;
	ld.global.f32 	%f138, [%rd13+8];
	st.shared.f32 	[%r34+-1320], %f138;
	ld.global.f32 	%f139, [%rd13+12];
	st.shared.f32 	[%r34+-1260], %f139;
	ld.global.f32 	%f140, [%rd13+16];
	st.shared.f32 	[%r34+-1200], %f140;
	ld.global.f32 	%f141, [%rd13+20];
	st.shared.f32 	[%r34+-1140], %f141;
	ld.global.f32 	%f142, [%rd13+24];
	st.shared.f32 	[%r34+-1080], %f142;
	ld.global.f32 	%f143, [%rd13+28];
	st.shared.f32 	[%r34+-1020], %f143;
	add.s64 	%rd14, %rd13, %rd12;
	ld.global.f32 	%f144, [%rd14];
	st.shared.f32 	[%r34+-960], %f144;
	ld.global.f32 	%f145, [%rd14+4];
	st.shared.f32 	[%r34+-900], %f145;
	ld.global.f32 	%f146, [%rd14+8];
	st.shared.f32 	[%r34+-840], %f146;
	ld.global.f32 	%f147, [%rd14+12];
	st.shared.f32 	[%r34+-780], %f147;
	ld.global.f32 	%f148, [%rd14+16];
	st.shared.f32 	[%r34+-720], %f148;
	ld.global.f32 	%f149, [%rd14+20];
	st.shared.f32 	[%r34+-660], %f149;
	ld.global.f32 	%f150, [%rd14+24];
	st.shared.f32 	[%r34+-600], %f150;
	ld.global.f32 	%f151, [%rd14+28];
	st.shared.f32 	[%r34+-540], %f151;
	add.s64 	%rd15, %rd14, %rd12;
	ld.global.f32 	%f152, [%rd15];
	st.shared.f32 	[%r34+-480], %f152;
	ld.global.f32 	%f153, [%rd15+4];
	st.shared.f32 	[%r34+-420], %f153;
	ld.global.f32 	%f154, [%rd15+8];
	st.shared.f32 	[%r34+-360], %f154;
	ld.global.f32 	%f155, [%rd15+12];
	st.shared.f32 	[%r34+-300], %f155;
	ld.global.f32 	%f156, [%rd15+16];
	st.shared.f32 	[%r34+-240], %f156;
	ld.global.f32 	%f157, [%rd15+20];
	st.shared.f32 	[%r34+-180], %f157;
	ld.global.f32 	%f158, [%rd15+24];
	st.shared.f32 	[%r34+-120], %f158;
	ld.global.f32 	%f159, [%rd15+28];
	st.shared.f32 	[%r34+-60], %f159;
	add.s64 	%rd16, %rd15, %rd12;
	ld.global.f32 	%f160, [%rd16];
	st.shared.f32 	[%r34], %f160;
	ld.global.f32 	%f161, [%rd16+4];
	st.shared.f32 	[%r34+60], %f161;
	ld.global.f32 	%f162, [%rd16+8];
	st.shared.f32 	[%r34+120], %f162;
	ld.global.f32 	%f163, [%rd16+12];
	st.shared.f32 	[%r34+180], %f163;
	ld.global.f32 	%f164, [%rd16+16];
	st.shared.f32 	[%r34+240], %f164;
	ld.global.f32 	%f165, [%rd16+20];
	st.shared.f32 	[%r34+300], %f165;
	ld.global.f32 	%f166, [%rd16+24];
	st.shared.f32 	[%r34+360], %f166;
	ld.global.f32 	%f167, [%rd16+28];
	st.shared.f32 	[%r34+420], %f167;
	add.s64 	%rd17, %rd16, %rd12;
	ld.global.f32 	%f168, [%rd17];
	st.shared.f32 	[%r34+480], %f168;
	ld.global.f32 	%f169, [%rd17+4];
	st.shared.f32 	[%r34+540], %f169;
	ld.global.f32 	%f170, [%rd17+8];
	st.shared.f32 	[%r34+600], %f170;
	ld.global.f32 	%f171, [%rd17+12];
	st.shared.f32 	[%r34+660], %f171;
	ld.global.f32 	%f172, [%rd17+16];
	st.shared.f32 	[%r34+720], %f172;
	ld.global.f32 	%f173, [%rd17+20];
	st.shared.f32 	[%r34+780], %f173;
	ld.global.f32 	%f174, [%rd17+24];
	st.shared.f32 	[%r34+840], %f174;
	ld.global.f32 	%f175, [%rd17+28];
	st.shared.f32 	[%r34+900], %f175;
	add.s64 	%rd18, %rd17, %rd12;
	ld.global.f32 	%f176, [%rd18];
	st.shared.f32 	[%r34+960], %f176;
	ld.global.f32 	%f177, [%rd18+4];
	st.shared.f32 	[%r34+1020], %f177;
	ld.global.f32 	%f178, [%rd18+8];
	st.shared.f32 	[%r34+1080], %f178;
	ld.global.f32 	%f179, [%rd18+12];
	st.shared.f32 	[%r34+1140], %f179;
	ld.global.f32 	%f180, [%rd18+16];
	st.shared.f32 	[%r34+1200], %f180;
	ld.global.f32 	%f181, [%rd18+20];
	st.shared.f32 	[%r34+1260], %f181;
	ld.global.f32 	%f182, [%rd18+24];
	st.shared.f32 	[%r34+1320], %f182;
	ld.global.f32 	%f183, [%rd18+28];
	st.shared.f32 	[%r34+1380], %f183;
	add.s64 	%rd19, %rd18, %rd12;
	ld.global.f32 	%f184, [%rd19];
	st.shared.f32 	[%r34+1440], %f184;
	ld.global.f32 	%f185, [%rd19+4];
	st.shared.f32 	[%r34+1500], %f185;
	ld.global.f32 	%f186, [%rd19+8];
	st.shared.f32 	[%r34+1560], %f186;
	ld.global.f32 	%f187, [%rd19+12];
	st.shared.f32 	[%r34+1620], %f187;
	ld.global.f32 	%f188, [%rd19+16];
	st.shared.f32 	[%r34+1680], %f188;
	ld.global.f32 	%f189, [%rd19+20];
	st.shared.f32 	[%r34+1740], %f189;
	ld.global.f32 	%f190, [%rd19+24];
	st.shared.f32 	[%r34+1800], %f190;
	ld.global.f32 	%f191, [%rd19+28];
	st.shared.f32 	[%r34+1860], %f191;
	add.s32 	%r225, %r225, %r11;
	add.s32 	%r224, %r224, 4;
	setp.ne.s32 	%p6, %r224, 1980;
	@%p6 bra 	$L__BB0_2;
	ld.param.u64 	%rd72, [_Z17ldc_D3Q15_LBGK_tsPfPKfPKiS3_ffS1_S1_S1_S1_iii_param_8];
	ld.param.u64 	%rd70, [_Z17ldc_D3Q15_LBGK_tsPfPKfPKiS3_ffS1_S1_S1_S1_iii_param_7];
	ld.param.u64 	%rd68, [_Z17ldc_D3Q15_LBGK_tsPfPKfPKiS3_ffS1_S1_S1_S1_iii_param_6];
	ld.param.u64 	%rd67, [_Z17ldc_D3Q15_LBGK_tsPfPKfPKiS3_ffS1_S1_S1_S1_iii_param_3];
	mad.lo.s32 	%r36, %r4, 480, %r33;
	mad.lo.s32 	%r16, %r1, 60, %r36;
	ld.shared.f32 	%f641, [%r16];
	add.f32 	%f192, %f641, 0f00000000;
	cvta.to.global.u64 	%rd20, %rd68;
	ld.global.f32 	%f2, [%rd20];
	fma.rn.f32 	%f193, %f641, %f2, 0f00000000;
	cvta.to.global.u64 	%rd21, %rd70;
	ld.global.f32 	%f3, [%rd21];
	fma.rn.f32 	%f194, %f641, %f3, 0f00000000;
	cvta.to.global.u64 	%rd22, %rd72;
	ld.global.f32 	%f4, [%rd22];
	fma.rn.f32 	%f195, %f641, %f4, 0f00000000;
	ld.shared.f32 	%f623, [%r16+4];
	add.f32 	%f196, %f192, %f623;
	ld.global.f32 	%f6, [%rd20+4];
	fma.rn.f32 	%f197, %f623, %f6, %f193;
	ld.global.f32 	%f7, [%rd21+4];
	fma.rn.f32 	%f198, %f623, %f7, %f194;
	ld.global.f32 	%f8, [%rd22+4];
	fma.rn.f32 	%f199, %f623, %f8, %f195;
	ld.shared.f32 	%f622, [%r16+8];
	add.f32 	%f200, %f196, %f622;
	ld.global.f32 	%f10, [%rd20+8];
	fma.rn.f32 	%f201, %f622, %f10, %f197;
	ld.global.f32 	%f11, [%rd21+8];
	fma.rn.f32 	%f202, %f622, %f11, %f198;
	ld.global.f32 	%f12, [%rd22+8];
	fma.rn.f32 	%f203, %f622, %f12, %f199;
	ld.shared.f32 	%f621, [%r16+12];
	add.f32 	%f204, %f200, %f621;
	ld.global.f32 	%f14, [%rd20+12];
	fma.rn.f32 	%f205, %f621, %f14, %f201;
	ld.global.f32 	%f15, [%rd21+12];
	fma.rn.f32 	%f206, %f621, %f15, %f202;
	ld.global.f32 	%f16, [%rd22+12];
	fma.rn.f32 	%f207, %f621, %f16, %f203;
	ld.shared.f32 	%f620, [%r16+16];
	add.f32 	%f208, %f204, %f620;
	ld.global.f32 	%f18, [%rd20+16];
	fma.rn.f32 	%f209, %f620, %f18, %f205;
	ld.global.f32 	%f19, [%rd21+16];
	fma.rn.f32 	%f210, %f620, %f19, %f206;
	ld.global.f32 	%f20, [%rd22+16];
	fma.rn.f32 	%f211, %f620, %f20, %f207;
	ld.shared.f32 	%f619, [%r16+20];
	add.f32 	%f212, %f208, %f619;
	ld.global.f32 	%f22, [%rd20+20];
	fma.rn.f32 	%f213, %f619, %f22, %f209;
	ld.global.f32 	%f23, [%rd21+20];
	fma.rn.f32 	%f214, %f619, %f23, %f210;
	ld.global.f32 	%f24, [%rd22+20];
	fma.rn.f32 	%f215, %f619, %f24, %f211;
	ld.shared.f32 	%f618, [%r16+24];
	add.f32 	%f216, %f212, %f618;
	ld.global.f32 	%f26, [%rd20+24];
	fma.rn.f32 	%f217, %f618, %f26, %f213;
	ld.global.f32 	%f27, [%rd21+24];
	fma.rn.f32 	%f218, %f618, %f27, %f214;
	ld.global.f32 	%f28, [%rd22+24];
	fma.rn.f32 	%f219, %f618, %f28, %f215;
	ld.shared.f32 	%f617, [%r16+28];
	add.f32 	%f220, %f216, %f617;
	ld.global.f32 	%f30, [%rd20+28];
	fma.rn.f32 	%f221, %f617, %f30, %f217;
	ld.global.f32 	%f31, [%rd21+28];
	fma.rn.f32 	%f222, %f617, %f31, %f218;
	ld.global.f32 	%f32, [%rd22+28];
	fma.rn.f32 	%f223, %f617, %f32, %f219;
	ld.shared.f32 	%f616, [%r16+32];
	add.f32 	%f224, %f220, %f616;
	ld.global.f32 	%f34, [%rd20+32];
	fma.rn.f32 	%f225, %f616, %f34, %f221;
	ld.global.f32 	%f35, [%rd21+32];
	fma.rn.f32 	%f226, %f616, %f35, %f222;
	ld.global.f32 	%f36, [%rd22+32];
	fma.rn.f32 	%f227, %f616, %f36, %f223;
	ld.shared.f32 	%f615, [%r16+36];
	add.f32 	%f228, %f224, %f615;
	ld.global.f32 	%f38, [%rd20+36];
	fma.rn.f32 	%f229, %f615, %f38, %f225;
	ld.global.f32 	%f39, [%rd21+36];
	fma.rn.f32 	%f230, %f615, %f39, %f226;
	ld.global.f32 	%f40, [%rd22+36];
	fma.rn.f32 	%f231, %f615, %f40, %f227;
	ld.shared.f32 	%f614, [%r16+40];
	add.f32 	%f232, %f228, %f614;
	ld.global.f32 	%f42, [%rd20+40];
	fma.rn.f32 	%f233, %f614, %f42, %f229;
	ld.global.f32 	%f43, [%rd21+40];
	fma.rn.f32 	%f234, %f614, %f43, %f230;
	ld.global.f32 	%f44, [%rd22+40];
	fma.rn.f32 	%f235, %f614, %f44, %f231;
	ld.shared.f32 	%f613, [%r16+44];
	add.f32 	%f236, %f232, %f613;
	ld.global.f32 	%f46, [%rd20+44];
	fma.rn.f32 	%f237, %f613, %f46, %f233;
	ld.global.f32 	%f47, [%rd21+44];
	fma.rn.f32 	%f238, %f613, %f47, %f234;
	ld.global.f32 	%f48, [%rd22+44];
	fma.rn.f32 	%f239, %f613, %f48, %f235;
	ld.shared.f32 	%f612, [%r16+48];
	add.f32 	%f240, %f236, %f612;
	ld.global.f32 	%f50, [%rd20+48];
	fma.rn.f32 	%f241, %f612, %f50, %f237;
	ld.global.f32 	%f51, [%rd21+48];
	fma.rn.f32 	%f242, %f612, %f51, %f238;
	ld.global.f32 	%f52, [%rd22+48];
	fma.rn.f32 	%f243, %f612, %f52, %f239;
	ld.shared.f32 	%f611, [%r16+52];
	add.f32 	%f244, %f240, %f611;
	ld.global.f32 	%f54, [%rd20+52];
	fma.rn.f32 	%f245, %f611, %f54, %f241;
	ld.global.f32 	%f55, [%rd21+52];
	fma.rn.f32 	%f246, %f611, %f55, %f242;
	ld.global.f32 	%f56, [%rd22+52];
	fma.rn.f32 	%f247, %f611, %f56, %f243;
	ld.shared.f32 	%f610, [%r16+56];
	add.f32 	%f58, %f244, %f610;
	ld.global.f32 	%f59, [%rd20+56];
	fma.rn.f32 	%f248, %f610, %f59, %f245;
	ld.global.f32 	%f60, [%rd21+56];
	fma.rn.f32 	%f249, %f610, %f60, %f246;
	ld.global.f32 	%f61, [%rd22+56];
	fma.rn.f32 	%f250, %f610, %f61, %f247;
	div.rn.f32 	%f624, %f248, %f58;
	div.rn.f32 	%f625, %f249, %f58;
	div.rn.f32 	%f626, %f250, %f58;
	cvta.to.global.u64 	%rd23, %rd67;
	mul.wide.s32 	%rd24, %r9, 4;
	add.s64 	%rd25, %rd23, %rd24;
	ld.global.u32 	%r37, [%rd25];
	setp.ne.s32 	%p7, %r37, 1;
	@%p7 bra 	$L__BB0_5;
	ld.param.u64 	%rd74, [_Z17ldc_D3Q15_LBGK_tsPfPKfPKiS3_ffS1_S1_S1_S1_iii_param_9];
	ld.param.f32 	%f608, [_Z17ldc_D3Q15_LBGK_tsPfPKfPKiS3_ffS1_S1_S1_S1_iii_param_4];
	sub.f32 	%f252, %f608, %f625;
	mul.f32 	%f253, %f252, %f7;
	mul.f32 	%f254, %f624, %f6;
	sub.f32 	%f255, %f253, %f254;
	mul.f32 	%f256, %f626, %f8;
	sub.f32 	%f257, %f255, %f256;
	mul.f32 	%f258, %f257, 0f40400000;
	cvta.to.global.u64 	%rd26, %rd74;
	ld.global.f32 	%f259, [%rd26+4];
	mul.f32 	%f260, %f58, %f259;
	fma.rn.f32 	%f623, %f260, %f258, %f623;
	st.shared.f32 	[%r16+4], %f623;
	mul.f32 	%f261, %f252, %f11;
	mul.f32 	%f262, %f624, %f10;
	sub.f32 	%f263, %f261, %f262;
	mul.f32 	%f264, %f626, %f12;
	sub.f32 	%f265, %f263, %f264;
	mul.f32 	%f266, %f265, 0f40400000;
	ld.global.f32 	%f267, [%rd26+8];
	mul.f32 	%f268, %f58, %f267;
	fma.rn.f32 	%f622, %f268, %f266, %f622;
	st.shared.f32 	[%r16+8], %f622;
	mul.f32 	%f269, %f252, %f15;
	mul.f32 	%f270, %f624, %f14;
	sub.f32 	%f271, %f269, %f270;
	mul.f32 	%f272, %f626, %f16;
	sub.f32 	%f273, %f271, %f272;
	mul.f32 	%f274, %f273, 0f40400000;
	ld.global.f32 	%f275, [%rd26+12];
	mul.f32 	%f276, %f58, %f275;
	fma.rn.f32 	%f621, %f276, %f274, %f621;
	st.shared.f32 	[%r16+12], %f621;
	mul.f32 	%f277, %f252, %f19;
	mul.f32 	%f278, %f624, %f18;
	sub.f32 	%f279, %f277, %f278;
	mul.f32 	%f280, %f626, %f20;
	sub.f32 	%f281, %f279, %f280;
	mul.f32 	%f282, %f281, 0f40400000;
	ld.global.f32 	%f283, [%rd26+16];
	mul.f32 	%f284, %f58, %f283;
	fma.rn.f32 	%f620, %f284, %f282, %f620;
	st.shared.f32 	[%r16+16], %f620;
	mul.f32 	%f285, %f252, %f23;
	mul.f32 	%f286, %f624, %f22;
	sub.f32 	%f287, %f285, %f286;
	mul.f32 	%f288, %f626, %f24;
	sub.f32 	%f289, %f287, %f288;
	mul.f32 	%f290, %f289, 0f40400000;
	ld.global.f32 	%f291, [%rd26+20];
	mul.f32 	%f292, %f58, %f291;
	fma.rn.f32 	%f619, %f292, %f290, %f619;
	st.shared.f32 	[%r16+20], %f619;
	mul.f32 	%f293, %f252, %f27;
	mul.f32 	%f294, %f624, %f26;
	sub.f32 	%f295, %f293, %f294;
	mul.f32 	%f296, %f626, %f28;
	sub.f32 	%f297, %f295, %f296;
	mul.f32 	%f298, %f297, 0f40400000;
	ld.global.f32 	%f299, [%rd26+24];
	mul.f32 	%f300, %f58, %f299;
	fma.rn.f32 	%f618, %f300, %f298, %f618;
	st.shared.f32 	[%r16+24], %f618;
	mul.f32 	%f301, %f252, %f31;
	mul.f32 	%f302, %f624, %f30;
	sub.f32 	%f303, %f301, %f302;
	mul.f32 	%f304, %f626, %f32;
	sub.f32 	%f305, %f303, %f304;
	mul.f32 	%f306, %f305, 0f40400000;
	ld.global.f32 	%f307, [%rd26+28];
	mul.f32 	%f308, %f58, %f307;
	fma.rn.f32 	%f617, %f308, %f306, %f617;
	st.shared.f32 	[%r16+28], %f617;
	mul.f32 	%f309, %f252, %f35;
	mul.f32 	%f310, %f624, %f34;
	sub.f32 	%f311, %f309, %f310;
	mul.f32 	%f312, %f626, %f36;
	sub.f32 	%f313, %f311, %f312;
	mul.f32 	%f314, %f313, 0f40400000;
	ld.global.f32 	%f315, [%rd26+32];
	mul.f32 	%f316, %f58, %f315;
	fma.rn.f32 	%f616, %f316, %f314, %f616;
	st.shared.f32 	[%r16+32], %f616;
	mul.f32 	%f317, %f252, %f39;
	mul.f32 	%f318, %f624, %f38;
	sub.f32 	%f319, %f317, %f318;
	mul.f32 	%f320, %f626, %f40;
	sub.f32 	%f321, %f319, %f320;
	mul.f32 	%f322, %f321, 0f40400000;
	ld.global.f32 	%f323, [%rd26+36];
	mul.f32 	%f324, %f58, %f323;
	fma.rn.f32 	%f615, %f324, %f322, %f615;
	st.shared.f32 	[%r16+36], %f615;
	mul.f32 	%f325, %f252, %f43;
	mul.f32 	%f326, %f624, %f42;
	sub.f32 	%f327, %f325, %f326;
	mul.f32 	%f328, %f626, %f44;
	sub.f32 	%f329, %f327, %f328;
	mul.f32 	%f330, %f329, 0f40400000;
	ld.global.f32 	%f331, [%rd26+40];
	mul.f32 	%f332, %f58, %f331;
	fma.rn.f32 	%f614, %f332, %f330, %f614;
	st.shared.f32 	[%r16+40], %f614;
	mul.f32 	%f333, %f252, %f47;
	mul.f32 	%f334, %f624, %f46;
	sub.f32 	%f335, %f333, %f334;
	mul.f32 	%f336, %f626, %f48;
	sub.f32 	%f337, %f335, %f336;
	mul.f32 	%f338, %f337, 0f40400000;
	ld.global.f32 	%f339, [%rd26+44];
	mul.f32 	%f340, %f58, %f339;
	fma.rn.f32 	%f613, %f340, %f338, %f613;
	st.shared.f32 	[%r16+44], %f613;
	mul.f32 	%f341, %f252, %f51;
	mul.f32 	%f342, %f624, %f50;
	sub.f32 	%f343, %f341, %f342;
	mul.f32 	%f344, %f626, %f52;
	sub.f32 	%f345, %f343, %f344;
	mul.f32 	%f346, %f345, 0f40400000;
	ld.global.f32 	%f347, [%rd26+48];
	mul.f32 	%f348, %f58, %f347;
	fma.rn.f32 	%f612, %f348, %f346, %f612;
	st.shared.f32 	[%r16+48], %f612;
	mul.f32 	%f349, %f252, %f55;
	mul.f32 	%f350, %f624, %f54;
	sub.f32 	%f351, %f349, %f350;
	mul.f32 	%f352, %f626, %f56;
	sub.f32 	%f353, %f351, %f352;
	mul.f32 	%f354, %f353, 0f40400000;
	ld.global.f32 	%f355, [%rd26+52];
	mul.f32 	%f356, %f58, %f355;
	fma.rn.f32 	%f611, %f356, %f354, %f611;
	st.shared.f32 	[%r16+52], %f611;
	mul.f32 	%f357, %f252, %f60;
	mul.f32 	%f358, %f624, %f59;
	sub.f32 	%f359, %f357, %f358;
	mul.f32 	%f360, %f626, %f61;
	sub.f32 	%f361, %f359, %f360;
	mul.f32 	%f362, %f361, 0f40400000;
	ld.global.f32 	%f363, [%rd26+56];
	mul.f32 	%f364, %f58, %f363;
	fma.rn.f32 	%f610, %f364, %f362, %f610;
	st.shared.f32 	[%r16+56], %f610;
	mov.f32 	%f624, 0f00000000;
	mov.f32 	%f625, %f608;
	mov.f32 	%f626, %f624;
$L__BB0_5:
	ld.param.u64 	%rd66, [_Z17ldc_D3Q15_LBGK_tsPfPKfPKiS3_ffS1_S1_S1_S1_iii_param_2];
	cvta.to.global.u64 	%rd27, %rd66;
	add.s64 	%rd29, %rd27, %rd24;
	ld.global.u32 	%r38, [%rd29];
	setp.eq.s32 	%p8, %r38, 1;
	@%p8 bra 	$L__BB0_7;
	ld.param.u64 	%rd75, [_Z17ldc_D3Q15_LBGK_tsPfPKfPKiS3_ffS1_S1_S1_S1_iii_param_9];
	ld.param.f32 	%f609, [_Z17ldc_D3Q15_LBGK_tsPfPKfPKiS3_ffS1_S1_S1_S1_iii_param_5];
	mul.f32 	%f365, %f625, %f625;
	fma.rn.f32 	%f366, %f624, %f624, %f365;
	fma.rn.f32 	%f367, %f626, %f626, %f366;
	cvt.f64.f32 	%fd1, %f367;
	mul.f64 	%fd2, %fd1, 0d3FF8000000000000;
	mul.f32 	%f368, %f625, %f3;
	fma.rn.f32 	%f369, %f624, %f2, %f368;
	fma.rn.f32 	%f370, %f626, %f4, %f369;
	mul.f32 	%f371, %f370, 0f40400000;
	cvta.to.global.u64 	%rd30, %rd75;
	ld.global.f32 	%f372, [%rd30];
	mul.f32 	%f373, %f58, %f372;
	cvt.f64.f32 	%fd3, %f373;
	cvt.f64.f32 	%fd4, %f371;
	add.f64 	%fd5, %fd4, 0d3FF0000000000000;
	mul.f32 	%f374, %f371, %f371;
	cvt.f64.f32 	%fd6, %f374;
	fma.rn.f64 	%fd7, %fd6, 0d3FE0000000000000, %fd5;
	sub.f64 	%fd8, %fd7, %fd2;
	mul.f64 	%fd9, %fd8, %fd3;
	cvt.rn.f32.f64 	%f375, %fd9;
	sub.f32 	%f376, %f641, %f375;
	mul.f32 	%f377, %f609, %f376;
	sub.f32 	%f641, %f641, %f377;
	st.shared.f32 	[%r16], %f641;
	mul.f32 	%f378, %f625, %f7;
	fma.rn.f32 	%f379, %f624, %f6, %f378;
	fma.rn.f32 	%f380, %f626, %f8, %f379;
	mul.f32 	%f381, %f380, 0f40400000;
	ld.global.f32 	%f382, [%rd30+4];
	mul.f32 	%f383, %f58, %f382;
	cvt.f64.f32 	%fd10, %f383;
	cvt.f64.f32 	%fd11, %f381;
	add.f64 	%fd12, %fd11, 0d3FF0000000000000;
	mul.f32 	%f384, %f381, %f381;
	cvt.f64.f32 	%fd13, %f384;
	fma.rn.f64 	%fd14, %fd13, 0d3FE0000000000000, %fd12;
	sub.f64 	%fd15, %fd14, %fd2;
	mul.f64 	%fd16, %fd15, %fd10;
	cvt.rn.f32.f64 	%f385, %fd16;
	sub.f32 	%f386, %f623, %f385;
	mul.f32 	%f387, %f609, %f386;
	sub.f32 	%f640, %f623, %f387;
	st.shared.f32 	[%r16+4], %f640;
	mul.f32 	%f388, %f625, %f11;
	fma.rn.f32 	%f389, %f624, %f10, %f388;
	fma.rn.f32 	%f390, %f626, %f12, %f389;
	mul.f32 	%f391, %f390, 0f40400000;
	ld.global.f32 	%f392, [%rd30+8];
	mul.f32 	%f393, %f58, %f392;
	cvt.f64.f32 	%fd17, %f393;
	cvt.f64.f32 	%fd18, %f391;
	add.f64 	%fd19, %fd18, 0d3FF0000000000000;
	mul.f32 	%f394, %f391, %f391;
	cvt.f64.f32 	%fd20, %f394;
	fma.rn.f64 	%fd21, %fd20, 0d3FE0000000000000, %fd19;
	sub.f64 	%fd22, %fd21, %fd2;
	mul.f64 	%fd23, %fd22, %fd17;
	cvt.rn.f32.f64 	%f395, %fd23;
	sub.f32 	%f396, %f622, %f395;
	mul.f32 	%f397, %f609, %f396;
	sub.f32 	%f623, %f622, %f397;
	st.shared.f32 	[%r16+8], %f623;
	mul.f32 	%f398, %f625, %f15;
	fma.rn.f32 	%f399, %f624, %f14, %f398;
	fma.rn.f32 	%f400, %f626, %f16, %f399;
	mul.f32 	%f401, %f400, 0f40400000;
	ld.global.f32 	%f402, [%rd30+12];
	mul.f32 	%f403, %f58, %f402;
	cvt.f64.f32 	%fd24, %f403;
	cvt.f64.f32 	%fd25, %f401;
	add.f64 	%fd26, %fd25, 0d3FF0000000000000;
	mul.f32 	%f404, %f401, %f401;
	cvt.f64.f32 	%fd27, %f404;
	fma.rn.f64 	%fd28, %fd27, 0d3FE0000000000000, %fd26;
	sub.f64 	%fd29, %fd28, %fd2;
	mul.f64 	%fd30, %fd29, %fd24;
	cvt.rn.f32.f64 	%f405, %fd30;
	sub.f32 	%f406, %f621, %f405;
	mul.f32 	%f407, %f609, %f406;
	sub.f32 	%f638, %f621, %f407;
	st.shared.f32 	[%r16+12], %f638;
	mul.f32 	%f408, %f625, %f19;
	fma.rn.f32 	%f409, %f624, %f18, %f408;
	fma.rn.f32 	%f410, %f626, %f20, %f409;
	mul.f32 	%f411, %f410, 0f40400000;
	ld.global.f32 	%f412, [%rd30+16];
	mul.f32 	%f413, %f58, %f412;
	cvt.f64.f32 	%fd31, %f413;
	cvt.f64.f32 	%fd32, %f411;
	add.f64 	%fd33, %fd32, 0d3FF0000000000000;
	mul.f32 	%f414, %f411, %f411;
	cvt.f64.f32 	%fd34, %f414;
	fma.rn.f64 	%fd35, %fd34, 0d3FE0000000000000, %fd33;
	sub.f64 	%fd36, %fd35, %fd2;
	mul.f64 	%fd37, %fd36, %fd31;
	cvt.rn.f32.f64 	%f415, %fd37;
	sub.f32 	%f416, %f620, %f415;
	mul.f32 	%f417, %f609, %f416;
	sub.f32 	%f621, %f620, %f417;
	st.shared.f32 	[%r16+16], %f621;
	mul.f32 	%f418, %f625, %f23;
	fma.rn.f32 	%f419, %f624, %f22, %f418;
	fma.rn.f32 	%f420, %f626, %f24, %f419;
	mul.f32 	%f421, %f420, 0f40400000;
	ld.global.f32 	%f422, [%rd30+20];
	mul.f32 	%f423, %f58, %f422;
	cvt.f64.f32 	%fd38, %f423;
	cvt.f64.f32 	%fd39, %f421;
	add.f64 	%fd40, %fd39, 0d3FF0000000000000;
	mul.f32 	%f424, %f421, %f421;
	cvt.f64.f32 	%fd41, %f424;
	fma.rn.f64 	%fd42, %fd41, 0d3FE0000000000000, %fd40;
	sub.f64 	%fd43, %fd42, %fd2;
	mul.f64 	%fd44, %fd43, %fd38;
	cvt.rn.f32.f64 	%f425, %fd44;
	sub.f32 	%f426, %f619, %f425;
	mul.f32 	%f427, %f609, %f426;
	sub.f32 	%f636, %f619, %f427;
	st.shared.f32 	[%r16+20], %f636;
	mul.f32 	%f428, %f625, %f27;
	fma.rn.f32 	%f429, %f624, %f26, %f428;
	fma.rn.f32 	%f430, %f626, %f28, %f429;
	mul.f32 	%f431, %f430, 0f40400000;
	ld.global.f32 	%f432, [%rd30+24];
	mul.f32 	%f433, %f58, %f432;
	cvt.f64.f32 	%fd45, %f433;
	cvt.f64.f32 	%fd46, %f431;
	add.f64 	%fd47, %fd46, 0d3FF0000000000000;
	mul.f32 	%f434, %f431, %f431;
	cvt.f64.f32 	%fd48, %f434;
	fma.rn.f64 	%fd49, %fd48, 0d3FE0000000000000, %fd47;
	sub.f64 	%fd50, %fd49, %fd2;
	mul.f64 	%fd51, %fd50, %fd45;
	cvt.rn.f32.f64 	%f435, %fd51;
	sub.f32 	%f436, %f618, %f435;
	mul.f32 	%f437, %f609, %f436;
	sub.f32 	%f619, %f618, %f437;
	st.shared.f32 	[%r16+24], %f619;
	mul.f32 	%f438, %f625, %f31;
	fma.rn.f32 	%f439, %f624, %f30, %f438;
	fma.rn.f32 	%f440, %f626, %f32, %f439;
	mul.f32 	%f441, %f440, 0f40400000;
	ld.global.f32 	%f442, [%rd30+28];
	mul.f32 	%f443, %f58, %f442;
	cvt.f64.f32 	%fd52, %f443;
	cvt.f64.f32 	%fd53, %f441;
	add.f64 	%fd54, %fd53, 0d3FF0000000000000;
	mul.f32 	%f444, %f441, %f441;
	cvt.f64.f32 	%fd55, %f444;
	fma.rn.f64 	%fd56, %fd55, 0d3FE0000000000000, %fd54;
	sub.f64 	%fd57, %fd56, %fd2;
	mul.f64 	%fd58, %fd57, %fd52;
	cvt.rn.f32.f64 	%f445, %fd58;
	sub.f32 	%f446, %f617, %f445;
	mul.f32 	%f447, %f609, %f446;
	sub.f32 	%f634, %f617, %f447;
	st.shared.f32 	[%r16+28], %f634;
	mul.f32 	%f448, %f625, %f35;
	fma.rn.f32 	%f449, %f624, %f34, %f448;
	fma.rn.f32 	%f450, %f626, %f36, %f449;
	mul.f32 	%f451, %f450, 0f40400000;
	ld.global.f32 	%f452, [%rd30+32];
	mul.f32 	%f453, %f58, %f452;
	cvt.f64.f32 	%fd59, %f453;
	cvt.f64.f32 	%fd60, %f451;
	add.f64 	%fd61, %fd60, 0d3FF0000000000000;
	mul.f32 	%f454, %f451, %f451;
	cvt.f64.f32 	%fd62, %f454;
	fma.rn.f64 	%fd63, %fd62, 0d3FE0000000000000, %fd61;
	sub.f64 	%fd64, %fd63, %fd2;
	mul.f64 	%fd65, %fd64, %fd59;
	cvt.rn.f32.f64 	%f455, %fd65;
	sub.f32 	%f456, %f616, %f455;
	mul.f32 	%f457, %f609, %f456;
	sub.f32 	%f633, %f616, %f457;
	st.shared.f32 	[%r16+32], %f633;
	mul.f32 	%f458, %f625, %f39;
	fma.rn.f32 	%f459, %f624, %f38, %f458;
	fma.rn.f32 	%f460, %f626, %f40, %f459;
	mul.f32 	%f461, %f460, 0f40400000;
	ld.global.f32 	%f462, [%rd30+36];
	mul.f32 	%f463, %f58, %f462;
	cvt.f64.f32 	%fd66, %f463;
	cvt.f64.f32 	%fd67, %f461;
	add.f64 	%fd68, %fd67, 0d3FF0000000000000;
	mul.f32 	%f464, %f461, %f461;
	cvt.f64.f32 	%fd69, %f464;
	fma.rn.f64 	%fd70, %fd69, 0d3FE0000000000000, %fd68;
	sub.f64 	%fd71, %fd70, %fd2;
	mul.f64 	%fd72, %fd71, %fd66;
	cvt.rn.f32.f64 	%f465, %fd72;
	sub.f32 	%f466, %f615, %f465;
	mul.f32 	%f467, %f609, %f466;
	sub.f32 	%f632, %f615, %f467;
	st.shared.f32 	[%r16+36], %f632;
	mul.f32 	%f468, %f625, %f43;
	fma.rn.f32 	%f469, %f624, %f42, %f468;
	fma.rn.f32 	%f470, %f626, %f44, %f469;
	mul.f32 	%f471, %f470, 0f40400000;
	ld.global.f32 	%f472, [%rd30+40];
	mul.f32 	%f473, %f58, %f472;
	cvt.f64.f32 	%fd73, %f473;
	cvt.f64.f32 	%fd74, %f471;
	add.f64 	%fd75, %fd74, 0d3FF0000000000000;
	mul.f32 	%f474, %f471, %f471;
	cvt.f64.f32 	%fd76, %f474;
	fma.rn.f64 	%fd77, %fd76, 0d3FE0000000000000, %fd75;
	sub.f64 	%fd78, %fd77, %fd2;
	mul.f64 	%fd79, %fd78, %fd73;
	cvt.rn.f32.f64 	%f475, %fd79;
	sub.f32 	%f476, %f614, %f475;
	mul.f32 	%f477, %f609, %f476;
	sub.f32 	%f631, %f614, %f477;
	st.shared.f32 	[%r16+40], %f631;
	mul.f32 	%f478, %f625, %f47;
	fma.rn.f32 	%f479, %f624, %f46, %f478;
	fma.rn.f32 	%f480, %f626, %f48, %f479;
	mul.f32 	%f481, %f480, 0f40400000;
	ld.global.f32 	%f482, [%rd30+44];
	mul.f32 	%f483, %f58, %f482;
	cvt.f64.f32 	%fd80, %f483;
	cvt.f64.f32 	%fd81, %f481;
	add.f64 	%fd82, %fd81, 0d3FF0000000000000;
	mul.f32 	%f484, %f481, %f481;
	cvt.f64.f32 	%fd83, %f484;
	fma.rn.f64 	%fd84, %fd83, 0d3FE0000000000000, %fd82;
	sub.f64 	%fd85, %fd84, %fd2;
	mul.f64 	%fd86, %fd85, %fd80;
	cvt.rn.f32.f64 	%f485, %fd86;
	sub.f32 	%f486, %f613, %f485;
	mul.f32 	%f487, %f609, %f486;
	sub.f32 	%f614, %f613, %f487;
	st.shared.f32 	[%r16+44], %f614;
	mul.f32 	%f488, %f625, %f51;
	fma.rn.f32 	%f489, %f624, %f50, %f488;
	fma.rn.f32 	%f490, %f626, %f52, %f489;
	mul.f32 	%f491, %f490, 0f40400000;
	ld.global.f32 	%f492, [%rd30+48];
	mul.f32 	%f493, %f58, %f492;
	cvt.f64.f32 	%fd87, %f493;
	cvt.f64.f32 	%fd88, %f491;
	add.f64 	%fd89, %fd88, 0d3FF0000000000000;
	mul.f32 	%f494, %f491, %f491;
	cvt.f64.f32 	%fd90, %f494;
	fma.rn.f64 	%fd91, %fd90, 0d3FE0000000000000, %fd89;
	sub.f64 	%fd92, %fd91, %fd2;
	mul.f64 	%fd93, %fd92, %fd87;
	cvt.rn.f32.f64 	%f495, %fd93;
	sub.f32 	%f496, %f612, %f495;
	mul.f32 	%f497, %f609, %f496;
	sub.f32 	%f615, %f612, %f497;
	st.shared.f32 	[%r16+48], %f615;
	mul.f32 	%f498, %f625, %f55;
	fma.rn.f32 	%f499, %f624, %f54, %f498;
	fma.rn.f32 	%f500, %f626, %f56, %f499;
	mul.f32 	%f501, %f500, 0f40400000;
	ld.global.f32 	%f502, [%rd30+52];
	mul.f32 	%f503, %f58, %f502;
	cvt.f64.f32 	%fd94, %f503;
	cvt.f64.f32 	%fd95, %f501;
	add.f64 	%fd96, %fd95, 0d3FF0000000000000;
	mul.f32 	%f504, %f501, %f501;
	cvt.f64.f32 	%fd97, %f504;
	fma.rn.f64 	%fd98, %fd97, 0d3FE0000000000000, %fd96;
	sub.f64 	%fd99, %fd98, %fd2;
	mul.f64 	%fd100, %fd99, %fd94;
	cvt.rn.f32.f64 	%f505, %fd100;
	sub.f32 	%f506, %f611, %f505;
	mul.f32 	%f507, %f609, %f506;
	sub.f32 	%f616, %f611, %f507;
	st.shared.f32 	[%r16+52], %f616;
	mul.f32 	%f508, %f625, %f60;
	fma.rn.f32 	%f509, %f624, %f59, %f508;
	fma.rn.f32 	%f510, %f626, %f61, %f509;
	mul.f32 	%f511, %f510, 0f40400000;
	ld.global.f32 	%f512, [%rd30+56];
	mul.f32 	%f513, %f58, %f512;
	cvt.f64.f32 	%fd101, %f513;
	cvt.f64.f32 	%fd102, %f511;
	add.f64 	%fd103, %fd102, 0d3FF0000000000000;
	mul.f32 	%f514, %f511, %f511;
	cvt.f64.f32 	%fd104, %f514;
	fma.rn.f64 	%fd105, %fd104, 0d3FE0000000000000, %fd103;
	sub.f64 	%fd106, %fd105, %fd2;
	mul.f64 	%fd107, %fd106, %fd101;
	cvt.rn.f32.f64 	%f515, %fd107;
	sub.f32 	%f516, %f610, %f515;
	mul.f32 	%f517, %f609, %f516;
	sub.f32 	%f617, %f610, %f517;
	st.shared.f32 	[%r16+56], %f617;
	bra.uni 	$L__BB0_8;
$L__BB0_7:
	st.shared.f32 	[%r16+8], %f623;
	st.shared.f32 	[%r16+4], %f622;
	st.shared.f32 	[%r16+16], %f621;
	st.shared.f32 	[%r16+12], %f620;
	st.shared.f32 	[%r16+24], %f619;
	st.shared.f32 	[%r16+20], %f618;
	st.shared.f32 	[%r16+56], %f617;
	st.shared.f32 	[%r16+28], %f610;
	st.shared.f32 	[%r16+52], %f616;
	st.shared.f32 	[%r16+32], %f611;
	st.shared.f32 	[%r16+48], %f615;
	st.shared.f32 	[%r16+36], %f612;
	st.shared.f32 	[%r16+44], %f614;
	st.shared.f32 	[%r16+40], %f613;
	mov.f32 	%f631, %f613;
	mov.f32 	%f632, %f612;
	mov.f32 	%f633, %f611;
	mov.f32 	%f634, %f610;
	mov.f32 	%f636, %f618;
	mov.f32 	%f638, %f620;
	mov.f32 	%f640, %f622;
$L__BB0_8:
	ld.param.u64 	%rd73, [_Z17ldc_D3Q15_LBGK_tsPfPKfPKiS3_ffS1_S1_S1_S1_iii_param_8];
	ld.param.u64 	%rd71, [_Z17ldc_D3Q15_LBGK_tsPfPKfPKiS3_ffS1_S1_S1_S1_iii_param_7];
	ld.param.u64 	%rd69, [_Z17ldc_D3Q15_LBGK_tsPfPKfPKiS3_ffS1_S1_S1_S1_iii_param_6];
	ld.param.u64 	%rd65, [_Z17ldc_D3Q15_LBGK_tsPfPKfPKiS3_ffS1_S1_S1_S1_iii_param_0];
	cvta.to.global.u64 	%rd31, %rd65;
	cvt.rn.f32.s32 	%f518, %r3;
	cvt.rn.f32.u32 	%f519, %r25;
	cvt.rn.f32.u32 	%f520, %r8;
	add.s32 	%r39, %r17, -1;
	add.s32 	%r40, %r20, -1;
	add.s32 	%r41, %r19, -1;
	add.f32 	%f521, %f2, %f518;
	cvt.rzi.s32.f32 	%r42, %f521;
	add.f32 	%f522, %f3, %f519;
	cvt.rzi.s32.f32 	%r43, %f522;
	add.f32 	%f523, %f4, %f520;
	cvt.rzi.s32.f32 	%r44, %f523;
	setp.eq.s32 	%p9, %r42, %r17;
	selp.b32 	%r45, 0, %r42, %p9;
	setp.eq.s32 	%p10, %r43, %r20;
	selp.b32 	%r46, 0, %r43, %p10;
	setp.eq.s32 	%p11, %r44, %r19;
	selp.b32 	%r47, 0, %r44, %p11;
	setp.lt.s32 	%p12, %r45, 0;
	selp.b32 	%r48, %r39, %r45, %p12;
	setp.lt.s32 	%p13, %r46, 0;
	selp.b32 	%r49, %r40, %r46, %p13;
	setp.lt.s32 	%p14, %r47, 0;
	selp.b32 	%r50, %r41, %r47, %p14;
	mad.lo.s32 	%r51, %r50, %r20, %r49;
	mad.lo.s32 	%r52, %r51, %r17, %r48;
	mul.wide.s32 	%rd32, %r52, 4;
	add.s64 	%rd33, %rd31, %rd32;
	st.global.f32 	[%rd33], %f641;
	cvta.to.global.u64 	%rd34, %rd69;
	ld.global.f32 	%f524, [%rd34+4];
	add.f32 	%f525, %f524, %f518;
	cvt.rzi.s32.f32 	%r53, %f525;
	cvta.to.global.u64 	%rd35, %rd71;
	ld.global.f32 	%f526, [%rd35+4];
	add.f32 	%f527, %f526, %f519;
	cvt.rzi.s32.f32 	%r54, %f527;
	cvta.to.global.u64 	%rd36, %rd73;
	ld.global.f32 	%f528, [%rd36+4];
	add.f32 	%f529, %f528, %f520;
	cvt.rzi.s32.f32 	%r55, %f529;
	setp.eq.s32 	%p15, %r53, %r17;
	selp.b32 	%r56, 0, %r53, %p15;
	setp.eq.s32 	%p16, %r54, %r20;
	selp.b32 	%r57, 0, %r54, %p16;
	setp.eq.s32 	%p17, %r55, %r19;
	selp.b32 	%r58, 0, %r55, %p17;
	setp.lt.s32 	%p18, %r56, 0;
	selp.b32 	%r59, %r39, %r56, %p18;
	setp.lt.s32 	%p19, %r57, 0;
	selp.b32 	%r60, %r40, %r57, %p19;
	setp.lt.s32 	%p20, %r58, 0;
	selp.b32 	%r61, %r41, %r58, %p20;
	add.s32 	%r62, %r61, %r19;
	mad.lo.s32 	%r63, %r62, %r20, %r60;
	mad.lo.s32 	%r64, %r63, %r17, %r59;
	mul.wide.s32 	%rd37, %r64, 4;
	add.s64 	%rd38, %rd31, %rd37;
	st.global.f32 	[%rd38], %f640;
	ld.global.f32 	%f530, [%rd34+8];
	add.f32 	%f531, %f530, %f518;
	cvt.rzi.s32.f32 	%r65, %f531;
	ld.global.f32 	%f532, [%rd35+8];
	add.f32 	%f533, %f532, %f519;
	cvt.rzi.s32.f32 	%r66, %f533;
	ld.global.f32 	%f534, [%rd36+8];
	add.f32 	%f535, %f534, %f520;
	cvt.rzi.s32.f32 	%r67, %f535;
	setp.eq.s32 	%p21, %r65, %r17;
	selp.b32 	%r68, 0, %r65, %p21;
	setp.eq.s32 	%p22, %r66, %r20;
	selp.b32 	%r69, 0, %r66, %p22;
	setp.eq.s32 	%p23, %r67, %r19;
	selp.b32 	%r70, 0, %r67, %p23;
	setp.lt.s32 	%p24, %r68, 0;
	selp.b32 	%r71, %r39, %r68, %p24;
	setp.lt.s32 	%p25, %r69, 0;
	selp.b32 	%r72, %r40, %r69, %p25;
	setp.lt.s32 	%p26, %r70, 0;
	selp.b32 	%r73, %r41, %r70, %p26;
	shl.b32 	%r74, %r19, 1;
	add.s32 	%r75, %r73, %r74;
	mad.lo.s32 	%r76, %r75, %r20, %r72;
	mad.lo.s32 	%r77, %r76, %r17, %r71;
	mul.wide.s32 	%rd39, %r77, 4;
	add.s64 	%rd40, %rd31, %rd39;
	st.global.f32 	[%rd40], %f623;
	ld.global.f32 	%f536, [%rd34+12];
	add.f32 	%f537, %f536, %f518;
	cvt.rzi.s32.f32 	%r78, %f537;
	ld.global.f32 	%f538, [%rd35+12];
	add.f32 	%f539, %f538, %f519;
	cvt.rzi.s32.f32 	%r79, %f539;
	ld.global.f32 	%f540, [%rd36+12];
	add.f32 	%f541, %f540, %f520;
	cvt.rzi.s32.f32 	%r80, %f541;
	setp.eq.s32 	%p27, %r78, %r17;
	selp.b32 	%r81, 0, %r78, %p27;
	setp.eq.s32 	%p28, %r79, %r20;
	selp.b32 	%r82, 0, %r79, %p28;
	setp.eq.s32 	%p29, %r80, %r19;
	selp.b32 	%r83, 0, %r80, %p29;
	setp.lt.s32 	%p30, %r81, 0;
	selp.b32 	%r84, %r39, %r81, %p30;
	setp.lt.s32 	%p31, %r82, 0;
	selp.b32 	%r85, %r40, %r82, %p31;
	setp.lt.s32 	%p32, %r83, 0;
	selp.b32 	%r86, %r41, %r83, %p32;
	mad.lo.s32 	%r87, %r19, 3, %r86;
	mad.lo.s32 	%r88, %r87, %r20, %r85;
	mad.lo.s32 	%r89, %r88, %r17, %r84;
	mul.wide.s32 	%rd41, %r89, 4;
	add.s64 	%rd42, %rd31, %rd41;
	st.global.f32 	[%rd42], %f638;
	ld.global.f32 	%f542, [%rd34+16];
	add.f32 	%f543, %f542, %f518;
	cvt.rzi.s32.f32 	%r90, %f543;
	ld.global.f32 	%f544, [%rd35+16];
	add.f32 	%f545, %f544, %f519;
	cvt.rzi.s32.f32 	%r91, %f545;
	ld.global.f32 	%f546, [%rd36+16];
	add.f32 	%f547, %f546, %f520;
	cvt.rzi.s32.f32 	%r92, %f547;
	setp.eq.s32 	%p33, %r90, %r17;
	selp.b32 	%r93, 0, %r90, %p33;
	setp.eq.s32 	%p34, %r91, %r20;
	selp.b32 	%r94, 0, %r91, %p34;
	setp.eq.s32 	%p35, %r92, %r19;
	selp.b32 	%r95, 0, %r92, %p35;
	setp.lt.s32 	%p36, %r93, 0;
	selp.b32 	%r96, %r39, %r93, %p36;
	setp.lt.s32 	%p37, %r94, 0;
	selp.b32 	%r97, %r40, %r94, %p37;
	setp.lt.s32 	%p38, %r95, 0;
	selp.b32 	%r98, %r41, %r95, %p38;
	shl.b32 	%r99, %r19, 2;
	add.s32 	%r100, %r98, %r99;
	mad.lo.s32 	%r101, %r100, %r20, %r97;
	mad.lo.s32 	%r102, %r101, %r17, %r96;
	mul.wide.s32 	%rd43, %r102, 4;
	add.s64 	%rd44, %rd31, %rd43;
	st.global.f32 	[%rd44], %f621;
	ld.global.f32 	%f548, [%rd34+20];
	add.f32 	%f549, %f548, %f518;
	cvt.rzi.s32.f32 	%r103, %f549;
	ld.global.f32 	%f550, [%rd35+20];
	add.f32 	%f551, %f550, %f519;
	cvt.rzi.s32.f32 	%r104, %f551;
	ld.global.f32 	%f552, [%rd36+20];
	add.f32 	%f553, %f552, %f520;
	cvt.rzi.s32.f32 	%r105, %f553;
	setp.eq.s32 	%p39, %r103, %r17;
	selp.b32 	%r106, 0, %r103, %p39;
	setp.eq.s32 	%p40, %r104, %r20;
	selp.b32 	%r107, 0, %r104, %p40;
	setp.eq.s32 	%p41, %r105, %r19;
	selp.b32 	%r108, 0, %r105, %p41;
	setp.lt.s32 	%p42, %r106, 0;
	selp.b32 	%r109, %r39, %r106, %p42;
	setp.lt.s32 	%p43, %r107, 0;
	selp.b32 	%r110, %r40, %r107, %p43;
	setp.lt.s32 	%p44, %r108, 0;
	selp.b32 	%r111, %r41, %r108, %p44;
	mad.lo.s32 	%r112, %r19, 5, %r111;
	mad.lo.s32 	%r113, %r112, %r20, %r110;
	mad.lo.s32 	%r114, %r113, %r17, %r109;
	mul.wide.s32 	%rd45, %r114, 4;
	add.s64 	%rd46, %rd31, %rd45;
	st.global.f32 	[%rd46], %f636;
	ld.global.f32 	%f554, [%rd34+24];
	add.f32 	%f555, %f554, %f518;
	cvt.rzi.s32.f32 	%r115, %f555;
	ld.global.f32 	%f556, [%rd35+24];
	add.f32 	%f557, %f556, %f519;
	cvt.rzi.s32.f32 	%r116, %f557;
	ld.global.f32 	%f558, [%rd36+24];
	add.f32 	%f559, %f558, %f520;
	cvt.rzi.s32.f32 	%r117, %f559;
	setp.eq.s32 	%p45, %r115, %r17;
	selp.b32 	%r118, 0, %r115, %p45;
	setp.eq.s32 	%p46, %r116, %r20;
	selp.b32 	%r119, 0, %r116, %p46;
	setp.eq.s32 	%p47, %r117, %r19;
	selp.b32 	%r120, 0, %r117, %p47;
	setp.lt.s32 	%p48, %r118, 0;
	selp.b32 	%r121, %r39, %r118, %p48;
	setp.lt.s32 	%p49, %r119, 0;
	selp.b32 	%r122, %r40, %r119, %p49;
	setp.lt.s32 	%p50, %r120, 0;
	selp.b32 	%r123, %r41, %r120, %p50;
	mad.lo.s32 	%r124, %r19, 6, %r123;
	mad.lo.s32 	%r125, %r124, %r20, %r122;
	mad.lo.s32 	%r126, %r125, %r17, %r121;
	mul.wide.s32 	%rd47, %r126, 4;
	add.s64 	%rd48, %rd31, %rd47;
	st.global.f32 	[%rd48], %f619;
	ld.global.f32 	%f560, [%rd34+28];
	add.f32 	%f561, %f560, %f518;
	cvt.rzi.s32.f32 	%r127, %f561;
	ld.global.f32 	%f562, [%rd35+28];
	add.f32 	%f563, %f562, %f519;
	cvt.rzi.s32.f32 	%r128, %f563;
	ld.global.f32 	%f564, [%rd36+28];
	add.f32 	%f565, %f564, %f520;
	cvt.rzi.s32.f32 	%r129, %f565;
	setp.eq.s32 	%p51, %r127, %r17;
	selp.b32 	%r130, 0, %r127, %p51;
	setp.eq.s32 	%p52, %r128, %r20;
	selp.b32 	%r131, 0, %r128, %p52;
	setp.eq.s32 	%p53, %r129, %r19;
	selp.b32 	%r132, 0, %r129, %p53;
	setp.lt.s32 	%p54, %r130, 0;
	selp.b32 	%r133, %r39, %r130, %p54;
	setp.lt.s32 	%p55, %r131, 0;
	selp.b32 	%r134, %r40, %r131, %p55;
	setp.lt.s32 	%p56, %r132, 0;
	selp.b32 	%r135, %r41, %r132, %p56;
	mad.lo.s32 	%r136, %r19, 7, %r135;
	mad.lo.s32 	%r137, %r136, %r20, %r134;
	mad.lo.s32 	%r138, %r137, %r17, %r133;
	mul.wide.s32 	%rd49, %r138, 4;
	add.s64 	%rd50, %rd31, %rd49;
	st.global.f32 	[%rd50], %f634;
	ld.global.f32 	%f566, [%rd34+32];
	add.f32 	%f567, %f566, %f518;
	cvt.rzi.s32.f32 	%r139, %f567;
	ld.global.f32 	%f568, [%rd35+32];
	add.f32 	%f569, %f568, %f519;
	cvt.rzi.s32.f32 	%r140, %f569;
	ld.global.f32 	%f570, [%rd36+32];
	add.f32 	%f571, %f570, %f520;
	cvt.rzi.s32.f32 	%r141, %f571;
	setp.eq.s32 	%p57, %r139, %r17;
	selp.b32 	%r142, 0, %r139, %p57;
	setp.eq.s32 	%p58, %r140, %r20;
	selp.b32 	%r143, 0, %r140, %p58;
	setp.eq.s32 	%p59, %r141, %r19;
	selp.b32 	%r144, 0, %r141, %p59;
	setp.lt.s32 	%p60, %r142, 0;
	selp.b32 	%r145, %r39, %r142, %p60;
	setp.lt.s32 	%p61, %r143, 0;
	selp.b32 	%r146, %r40, %r143, %p61;
	setp.lt.s32 	%p62, %r144, 0;
	selp.b32 	%r147, %r41, %r144, %p62;
	shl.b32 	%r148, %r19, 3;
	add.s32 	%r149, %r147, %r148;
	mad.lo.s32 	%r150, %r149, %r20, %r146;
	mad.lo.s32 	%r151, %r150, %r17, %r145;
	mul.wide.s32 	%rd51, %r151, 4;
	add.s64 	%rd52, %rd31, %rd51;
	st.global.f32 	[%rd52], %f633;
	ld.global.f32 	%f572, [%rd34+36];
	add.f32 	%f573, %f572, %f518;
	cvt.rzi.s32.f32 	%r152, %f573;
	ld.global.f32 	%f574, [%rd35+36];
	add.f32 	%f575, %f574, %f519;
	cvt.rzi.s32.f32 	%r153, %f575;
	ld.global.f32 	%f576, [%rd36+36];
	add.f32 	%f577, %f576, %f520;
	cvt.rzi.s32.f32 	%r154, %f577;
	setp.eq.s32 	%p63, %r152, %r17;
	selp.b32 	%r155, 0, %r152, %p63;
	setp.eq.s32 	%p64, %r153, %r20;
	selp.b32 	%r156, 0, %r153, %p64;
	setp.eq.s32 	%p65, %r154, %r19;
	selp.b32 	%r157, 0, %r154, %p65;
	setp.lt.s32 	%p66, %r155, 0;
	selp.b32 	%r158, %r39, %r155, %p66;
	setp.lt.s32 	%p67, %r156, 0;
	selp.b32 	%r159, %r40, %r156, %p67;
	setp.lt.s32 	%p68, %r157, 0;
	selp.b32 	%r160, %r41, %r157, %p68;
	mad.lo.s32 	%r161, %r19, 9, %r160;
	mad.lo.s32 	%r162, %r161, %r20, %r159;
	mad.lo.s32 	%r163, %r162, %r17, %r158;
	mul.wide.s32 	%rd53, %r163, 4;
	add.s64 	%rd54, %rd31, %rd53;
	st.global.f32 	[%rd54], %f632;
	ld.global.f32 	%f578, [%rd34+40];
	add.f32 	%f579, %f578, %f518;
	cvt.rzi.s32.f32 	%r164, %f579;
	ld.global.f32 	%f580, [%rd35+40];
	add.f32 	%f581, %f580, %f519;
	cvt.rzi.s32.f32 	%r165, %f581;
	ld.global.f32 	%f582, [%rd36+40];
	add.f32 	%f583, %f582, %f520;
	cvt.rzi.s32.f32 	%r166, %f583;
	setp.eq.s32 	%p69, %r164, %r17;
	selp.b32 	%r167, 0, %r164, %p69;
	setp.eq.s32 	%p70, %r165, %r20;
	selp.b32 	%r168, 0, %r165, %p70;
	setp.eq.s32 	%p71, %r166, %r19;
	selp.b32 	%r169, 0, %r166, %p71;
	setp.lt.s32 	%p72, %r167, 0;
	selp.b32 	%r170, %r39, %r167, %p72;
	setp.lt.s32 	%p73, %r168, 0;
	selp.b32 	%r171, %r40, %r168, %p73;
	setp.lt.s32 	%p74, %r169, 0;
	selp.b32 	%r172, %r41, %r169, %p74;
	mad.lo.s32 	%r173, %r19, 10, %r172;
	mad.lo.s32 	%r174, %r173, %r20, %r171;
	mad.lo.s32 	%r175, %r174, %r17, %r170;
	mul.wide.s32 	%rd55, %r175, 4;
	add.s64 	%rd56, %rd31, %rd55;
	st.global.f32 	[%rd56], %f631;
	ld.global.f32 	%f584, [%rd34+44];
	add.f32 	%f585, %f584, %f518;
	cvt.rzi.s32.f32 	%r176, %f585;
	ld.global.f32 	%f586, [%rd35+44];
	add.f32 	%f587, %f586, %f519;
	cvt.rzi.s32.f32 	%r177, %f587;
	ld.global.f32 	%f588, [%rd36+44];
	add.f32 	%f589, %f588, %f520;
	cvt.rzi.s32.f32 	%r178, %f589;
	setp.eq.s32 	%p75, %r176, %r17;
	selp.b32 	%r179, 0, %r176, %p75;
	setp.eq.s32 	%p76, %r177, %r20;
	selp.b32 	%r180, 0, %r177, %p76;
	setp.eq.s32 	%p77, %r178, %r19;
	selp.b32 	%r181, 0, %r178, %p77;
	setp.lt.s32 	%p78, %r179, 0;
	selp.b32 	%r182, %r39, %r179, %p78;
	setp.lt.s32 	%p79, %r180, 0;
	selp.b32 	%r183, %r40, %r180, %p79;
	setp.lt.s32 	%p80, %r181, 0;
	selp.b32 	%r184, %r41, %r181, %p80;
	mad.lo.s32 	%r185, %r19, 11, %r184;
	mad.lo.s32 	%r186, %r185, %r20, %r183;
	mad.lo.s32 	%r187, %r186, %r17, %r182;
	mul.wide.s32 	%rd57, %r187, 4;
	add.s64 	%rd58, %rd31, %rd57;
	st.global.f32 	[%rd58], %f614;
	ld.global.f32 	%f590, [%rd34+48];
	add.f32 	%f591, %f590, %f518;
	cvt.rzi.s32.f32 	%r188, %f591;
	ld.global.f32 	%f592, [%rd35+48];
	add.f32 	%f593, %f592, %f519;
	cvt.rzi.s32.f32 	%r189, %f593;
	ld.global.f32 	%f594, [%rd36+48];
	add.f32 	%f595, %f594, %f520;
	cvt.rzi.s32.f32 	%r190, %f595;
	setp.eq.s32 	%p81, %r188, %r17;
	selp.b32 	%r191, 0, %r188, %p81;
	setp.eq.s32 	%p82, %r189, %r20;
	selp.b32 	%r192, 0, %r189, %p82;
	setp.eq.s32 	%p83, %r190, %r19;
	selp.b32 	%r193, 0, %r190, %p83;
	setp.lt.s32 	%p84, %r191, 0;
	selp.b32 	%r194, %r39, %r191, %p84;
	setp.lt.s32 	%p85, %r192, 0;
	selp.b32 	%r195, %r40, %r192, %p85;
	setp.lt.s32 	%p86, %r193, 0;
	selp.b32 	%r196, %r41, %r193, %p86;
	mad.lo.s32 	%r197, %r19, 12, %r196;
	mad.lo.s32 	%r198, %r197, %r20, %r195;
	mad.lo.s32 	%r199, %r198, %r17, %r194;
	mul.wide.s32 	%rd59, %r199, 4;
	add.s64 	%rd60, %rd31, %rd59;
	st.global.f32 	[%rd60], %f615;
	ld.global.f32 	%f596, [%rd34+52];
	add.f32 	%f597, %f596, %f518;
	cvt.rzi.s32.f32 	%r200, %f597;
	ld.global.f32 	%f598, [%rd35+52];
	add.f32 	%f599, %f598, %f519;
	cvt.rzi.s32.f32 	%r201, %f599;
	ld.global.f32 	%f600, [%rd36+52];
	add.f32 	%f601, %f600, %f520;
	cvt.rzi.s32.f32 	%r202, %f601;
	setp.eq.s32 	%p87, %r200, %r17;
	selp.b32 	%r203, 0, %r200, %p87;
	setp.eq.s32 	%p88, %r201, %r20;
	selp.b32 	%r204, 0, %r201, %p88;
	setp.eq.s32 	%p89, %r202, %r19;
	selp.b32 	%r205, 0, %r202, %p89;
	setp.lt.s32 	%p90, %r203, 0;
	selp.b32 	%r206, %r39, %r203, %p90;
	setp.lt.s32 	%p91, %r204, 0;
	selp.b32 	%r207, %r40, %r204, %p91;
	setp.lt.s32 	%p92, %r205, 0;
	selp.b32 	%r208, %r41, %r205, %p92;
	mad.lo.s32 	%r209, %r19, 13, %r208;
	mad.lo.s32 	%r210, %r209, %r20, %r207;
	mad.lo.s32 	%r211, %r210, %r17, %r206;
	mul.wide.s32 	%rd61, %r211, 4;
	add.s64 	%rd62, %rd31, %rd61;
	st.global.f32 	[%rd62], %f616;
	ld.global.f32 	%f602, [%rd34+56];
	add.f32 	%f603, %f602, %f518;
	cvt.rzi.s32.f32 	%r212, %f603;
	ld.global.f32 	%f604, [%rd35+56];
	add.f32 	%f605, %f604, %f519;
	cvt.rzi.s32.f32 	%r213, %f605;
	ld.global.f32 	%f606, [%rd36+56];
	add.f32 	%f607, %f606, %f520;
	cvt.rzi.s32.f32 	%r214, %f607;
	setp.eq.s32 	%p93, %r212, %r17;
	selp.b32 	%r215, 0, %r212, %p93;
	setp.eq.s32 	%p94, %r213, %r20;
	selp.b32 	%r216, 0, %r213, %p94;
	setp.eq.s32 	%p95, %r214, %r19;
	selp.b32 	%r217, 0, %r214, %p95;
	setp.lt.s32 	%p96, %r215, 0;
	selp.b32 	%r218, %r39, %r215, %p96;
	setp.lt.s32 	%p97, %r216, 0;
	selp.b32 	%r219, %r40, %r216, %p97;
	setp.lt.s32 	%p98, %r217, 0;
	selp.b32 	%r220, %r41, %r217, %p98;
	mad.lo.s32 	%r221, %r19, 14, %r220;
	mad.lo.s32 	%r222, %r221, %r20, %r219;
	mad.lo.s32 	%r223, %r222, %r17, %r218;
	mul.wide.s32 	%rd63, %r223, 4;
	add.s64 	%rd64, %rd31, %rd63;
	st.global.f32 	[%rd64], %f617;
$L__BB0_9:
	ret;

}


// ===== COMPILED SASS (sm_100) =====

	.target	sm_100

	.elftype	@"ET_EXEC"


//--------------------- .note.nv.tkinfo           --------------------------
	.section	.note.nv.tkinfo,"",@"SHT_NOTE"
	.sectionflags	@"SHF_NOTE_NV_TKINFO"
	.tkinfo
        /*0018*/ 	.word	0x00000002
        /*0030*/ 	.string	""
        /*0030*/ 	.string	"ptxas"
        /*0030*/ 	.string	"Cuda compilation tools, release 13.0, V13.0.88"
        /*0030*/ 	.string	"Build cuda_13.0.r13.0/compiler.36424714_0"
        /*0030*/ 	.string	"-arch sm_100 -m 64 "



//--------------------- .note.nv.cuinfo           --------------------------
	.section	.note.nv.cuinfo,"",@"SHT_NOTE"
	.sectionflags	@"SHF_NOTE_NV_CUINFO"
        /*0018*/ 	.short	0x0002
        /*001a*/ 	.short	0x0064
        /*001c*/ 	.short	0x0082
	.zero		2


//--------------------- .nv.info                  --------------------------
	.section	.nv.info,"",@"SHT_CUDA_INFO"
	.align	4


	//----- nvinfo : EIATTR_REGCOUNT
	.align		4
        /*0000*/ 	.byte	0x04, 0x2f
        /*0002*/ 	.short	(.L_1 - .L_0)
	.align		4
.L_0:
        /*0004*/ 	.word	index@(_Z17ldc_D3Q15_LBGK_tsPfPKfPKiS3_ffS1_S1_S1_S1_iii)
        /*0008*/ 	.word	0x00000060


	//----- nvinfo : EIATTR_FRAME_SIZE
	.align		4
.L_1:
        /*000c*/ 	.byte	0x04, 0x11
        /*000e*/ 	.short	(.L_3 - .L_2)
	.align		4
.L_2:
        /*0010*/ 	.word	index@($__internal_0_$__cuda_sm3x_div_rn_noftz_f32_slowpath)
        /*0014*/ 	.word	0x00000000


	//----- nvinfo : EIATTR_FRAME_SIZE
	.align		4
.L_3:
        /*0018*/ 	.byte	0x04, 0x11
        /*001a*/ 	.short	(.L_5 - .L_4)
	.align		4
.L_4:
        /*001c*/ 	.word	index@(_Z17ldc_D3Q15_LBGK_tsPfPKfPKiS3_ffS1_S1_S1_S1_iii)
        /*0020*/ 	.word	0x00000000


	//----- nvinfo : EIATTR_MIN_STACK_SIZE
	.align		4
.L_5:
        /*0024*/ 	.byte	0x04, 0x12
        /*0026*/ 	.short	(.L_7 - .L_6)
	.align		4
.L_6:
        /*0028*/ 	.word	index@(_Z17ldc_D3Q15_LBGK_tsPfPKfPKiS3_ffS1_S1_S1_S1_iii)
        /*002c*/ 	.word	0x00000000
.L_7:


//--------------------- .nv.compat                --------------------------
	.section	.nv.compat,"",@"SHT_CUDA_COMPAT_INFO"
	.align	4
        /*0000*/ 	.byte	0x02, 0x09, 0x00, 0x00, 0x02, 0x02, 0x01, 0x00, 0x02, 0x05, 0x05, 0x00, 0x03, 0x07, 0x01, 0x01
        /*0010*/ 	.byte	0x02, 0x03, 0x00, 0x00, 0x02, 0x06, 0x01, 0x00, 0x04, 0x0b, 0x08, 0x00, 0x01, 0x00, 0x00, 0x00
        /*0020*/ 	.byte	0x00, 0x00, 0x00, 0x00


//--------------------- .nv.info._Z17ldc_D3Q15_LBGK_tsPfPKfPKiS3_ffS1_S1_S1_S1_iii --------------------------
	.section	.nv.info._Z17ldc_D3Q15_LBGK_tsPfPKfPKiS3_ffS1_S1_S1_S1_iii,"",@"SHT_CUDA_INFO"
	.sectionflags	@""
	.align	4


	//----- nvinfo : EIATTR_CUDA_API_VERSION
	.align		4
        /*0000*/ 	.byte	0x04, 0x37
        /*0002*/ 	.short	(.L_9 - .L_8)
.L_8:
        /*0004*/ 	.word	0x00000082


	//----- nvinfo : EIATTR_KPARAM_INFO
	.align		4
.L_9:
        /*0008*/ 	.byte	0x04, 0x17
        /*000a*/ 	.short	(.L_11 - .L_10)
.L_10:
        /*000c*/ 	.word	0x00000000
        /*0010*/ 	.short	0x000c
        /*0012*/ 	.short	0x0050
        /*0014*/ 	.byte	0x00, 0xf0, 0x11, 0x00


	//----- nvinfo : EIATTR_KPARAM_INFO
	.align		4
.L_11:
        /*0018*/ 	.byte	0x04, 0x17
        /*001a*/ 	.short	(.L_13 - .L_12)
.L_12:
        /*001c*/ 	.word	0x00000000
        /*0020*/ 	.short	0x000b
        /*0022*/ 	.short	0x004c
        /*0024*/ 	.byte	0x00, 0xf0, 0x11, 0x00


	//----- nvinfo : EIATTR_KPARAM_INFO
	.align		4
.L_13:
        /*0028*/ 	.byte	0x04, 0x17
        /*002a*/ 	.short	(.L_15 - .L_14)
.L_14:
        /*002c*/ 	.word	0x00000000
        /*0030*/ 	.short	0x000a
        /*0032*/ 	.short	0x0048
        /*0034*/ 	.byte	0x00, 0xf0, 0x11, 0x00


	//----- nvinfo : EIATTR_KPARAM_INFO
	.align		4
.L_15:
        /*0038*/ 	.byte	0x04, 0x17
        /*003a*/ 	.short	(.L_17 - .L_16)
.L_16:
        /*003c*/ 	.word	0x00000000
        /*0040*/ 	.short	0x0009
        /*0042*/ 	.short	0x0040
        /*0044*/ 	.byte	0x00, 0xf5, 0x21, 0x00


	//----- nvinfo : EIATTR_KPARAM_INFO
	.align		4
.L_17:
        /*0048*/ 	.byte	0x04, 0x17
        /*004a*/ 	.short	(.L_19 - .L_18)
.L_18:
        /*004c*/ 	.word	0x00000000
        /*0050*/ 	.short	0x0008
        /*0052*/ 	.short	0x0038
        /*0054*/ 	.byte	0x00, 0xf5, 0x21, 0x00


	//----- nvinfo : EIATTR_KPARAM_INFO
	.align		4
.L_19:
        /*0058*/ 	.byte	0x04, 0x17
        /*005a*/ 	.short	(.L_21 - .L_20)
.L_20:
        /*005c*/ 	.word	0x00000000
        /*0060*/ 	.short	0x0007
        /*0062*/ 	.short	0x0030
        /*0064*/ 	.byte	0x00, 0xf5, 0x21, 0x00


	//----- nvinfo : EIATTR_KPARAM_INFO
	.align		4
.L_21:
        /*0068*/ 	.byte	0x04, 0x17
        /*006a*/ 	.short	(.L_23 - .L_22)
.L_22:
        /*006c*/ 	.word	0x00000000
        /*0070*/ 	.short	0x0006
        /*0072*/ 	.short	0x0028
        /*0074*/ 	.byte	0x00, 0xf5, 0x21, 0x00


	//----- nvinfo : EIATTR_KPARAM_INFO
	.align		4
.L_23:
        /*0078*/ 	.byte	0x04, 0x17
        /*007a*/ 	.short	(.L_25 - .L_24)
.L_24:
        /*007c*/ 	.word	0x00000000
        /*0080*/ 	.short	0x0005
        /*0082*/ 	.short	0x0024
        /*0084*/ 	.byte	0x00, 0xf0, 0x11, 0x00


	//----- nvinfo : EIATTR_KPARAM_INFO
	.align		4
.L_25:
        /*0088*/ 	.byte	0x04, 0x17
        /*008a*/ 	.short	(.L_27 - .L_26)
.L_26:
        /*008c*/ 	.word	0x00000000
        /*0090*/ 	.short	0x0004
        /*0092*/ 	.short	0x0020
        /*0094*/ 	.byte	0x00, 0xf0, 0x11, 0x00


	//----- nvinfo : EIATTR_KPARAM_INFO
	.align		4
.L_27:
        /*0098*/ 	.byte	0x04, 0x17
        /*009a*/ 	.short	(.L_29 - .L_28)
.L_28:
        /*009c*/ 	.word	0x00000000
        /*00a0*/ 	.short	0x0003
        /*00a2*/ 	.short	0x0018
        /*00a4*/ 	.byte	0x00, 0xf5, 0x21, 0x00


	//----- nvinfo : EIATTR_KPARAM_INFO
	.align		4
.L_29:
        /*00a8*/ 	.byte	0x04, 0x17
        /*00aa*/ 	.short	(.L_31 - .L_30)
.L_30:
        /*00ac*/ 	.word	0x00000000
        /*00b0*/ 	.short	0x0002
        /*00b2*/ 	.short	0x0010
        /*00b4*/ 	.byte	0x00, 0xf5, 0x21, 0x00


	//----- nvinfo : EIATTR_KPARAM_INFO
	.align		4
.L_31:
        /*00b8*/ 	.byte	0x04, 0x17
        /*00ba*/ 	.short	(.L_33 - .L_32)
.L_32:
        /*00bc*/ 	.word	0x00000000
        /*00c0*/ 	.short	0x0001
        /*00c2*/ 	.short	0x0008
        /*00c4*/ 	.byte	0x00, 0xf5, 0x21, 0x00


	//----- nvinfo : EIATTR_KPARAM_INFO
	.align		4
.L_33:
        /*00c8*/ 	.byte	0x04, 0x17
        /*00ca*/ 	.short	(.L_35 - .L_34)
.L_34:
        /*00cc*/ 	.word	0x00000000
        /*00d0*/ 	.short	0x0000
        /*00d2*/ 	.short	0x0000
        /*00d4*/ 	.byte	0x00, 0xf5, 0x21, 0x00


	//----- nvinfo : EIATTR_SPARSE_MMA_MASK
	.align		4
.L_35:
        /*00d8*/ 	.byte	0x03, 0x50
        /*00da*/ 	.short	0x0000


	//----- nvinfo : EIATTR_MAXREG_COUNT
	.align		4
        /*00dc*/ 	.byte	0x03, 0x1b
        /*00de*/ 	.short	0x00ff


	//----- nvinfo : EIATTR_MERCURY_ISA_VERSION
	.align		4
        /*00e0*/ 	.byte	0x03, 0x5f
        /*00e2*/ 	.short	0x0101


	//----- nvinfo : EIATTR_VRC_CTA_INIT_COUNT
	.align		4
        /*00e4*/ 	.byte	0x02, 0x4a
	.zero		1
	.zero		1


	//----- nvinfo : EIATTR_EXIT_INSTR_OFFSETS
	.align		4
        /*00e8*/ 	.byte	0x04, 0x1c
        /*00ea*/ 	.short	(.L_37 - .L_36)


	//   ....[0]....
.L_36:
        /*00ec*/ 	.word	0x00000150


	//   ....[1]....
        /*00f0*/ 	.word	0x00004920


	//----- nvinfo : EIATTR_CRS_STACK_SIZE
	.align		4
.L_37:
        /*00f4*/ 	.byte	0x04, 0x1e
        /*00f6*/ 	.short	(.L_39 - .L_38)
.L_38:
        /*00f8*/ 	.word	0x00000000


	//----- nvinfo : EIATTR_CBANK_PARAM_SIZE
	.align		4
.L_39:
        /*00fc*/ 	.byte	0x03, 0x19
        /*00fe*/ 	.short	0x0054


	//----- nvinfo : EIATTR_PARAM_CBANK
	.align		4
        /*0100*/ 	.byte	0x04, 0x0a
        /*0102*/ 	.short	(.L_41 - .L_40)
	.align		4
.L_40:
        /*0104*/ 	.word	index@(.nv.constant0._Z17ldc_D3Q15_LBGK_tsPfPKfPKiS3_ffS1_S1_S1_S1_iii)
        /*0108*/ 	.short	0x0380
        /*010a*/ 	.short	0x0054


	//----- nvinfo : EIATTR_SW_WAR
	.align		4
.L_41:
        /*010c*/ 	.byte	0x04, 0x36
        /*010e*/ 	.short	(.L_43 - .L_42)
.L_42:
        /*0110*/ 	.word	0x00000008
.L_43:


//--------------------- .nv.callgraph             --------------------------
	.section	.nv.callgraph,"",@"SHT_CUDA_CALLGRAPH"
	.align	4
	.sectionentsize	8
	.align		4
        /*0000*/ 	.word	0x00000000
	.align		4
        /*0004*/ 	.word	0xffffffff
	.align		4
        /*0008*/ 	.word	0x00000000
	.align		4
        /*000c*/ 	.word	0xfffffffe
	.align		4
        /*0010*/ 	.word	0x00000000
	.align		4
        /*0014*/ 	.word	0xfffffffd
	.align		4
        /*0018*/ 	.word	0x00000000
	.align		4
        /*001c*/ 	.word	0xfffffffc


//--------------------- .text._Z17ldc_D3Q15_LBGK_tsPfPKfPKiS3_ffS1_S1_S1_S1_iii --------------------------
	.section	.text._Z17ldc_D3Q15_LBGK_tsPfPKfPKiS3_ffS1_S1_S1_S1_iii,"ax",@progbits
	.align	128
        .global         _Z17ldc_D3Q15_LBGK_tsPfPKfPKiS3_ffS1_S1_S1_S1_iii
        .type           _Z17ldc_D3Q15_LBGK_tsPfPKfPKiS3_ffS1_S1_S1_S1_iii,@function
        .size           _Z17ldc_D3Q15_LBGK_tsPfPKfPKiS3_ffS1_S1_S1_S1_iii,(.L_x_24 - _Z17ldc_D3Q15_LBGK_tsPfPKfPKiS3_ffS1_S1_S1_S1_iii)
        .other          _Z17ldc_D3Q15_LBGK_tsPfPKfPKiS3_ffS1_S1_S1_S1_iii,@"STO_CUDA_ENTRY STV_DEFAULT"
_Z17ldc_D3Q15_LBGK_tsPfPKfPKiS3_ffS1_S1_S1_S1_iii:
.text._Z17ldc_D3Q15_LBGK_tsPfPKfPKiS3_ffS1_S1_S1_S1_iii:
[----:B------:R-:W-:Y:S01]  /*0000*/  LDC R1, c[0x0][0x37c] ;  /* 0x0000df00ff017b82 */ /* 0x000fe20000000800 */
[----:B------:R-:W0:Y:S07]  /*0010*/  S2R R3, SR_TID.Y ;  /* 0x0000000000037919 */ /* 0x000e2e0000002200 */
[----:B------:R-:W1:Y:S01]  /*0020*/  S2UR UR5, SR_CTAID.Y ;  /* 0x00000000000579c3 */ /* 0x000e620000002600 */
[----:B------:R-:W2:Y:S01]  /*0030*/  LDCU UR6, c[0x0][0x360] ;  /* 0x00006c00ff0677ac */ /* 0x000ea20008000800 */
[----:B------:R-:W3:Y:S01]  /*0040*/  S2R R12, SR_TID.X ;  /* 0x00000000000c7919 */ /* 0x000ee20000002100 */
[----:B------:R-:W1:Y:S01]  /*0050*/  LDCU UR7, c[0x0][0x364] ;  /* 0x00006c80ff0777ac */ /* 0x000e620008000800 */
[----:B------:R-:W4:Y:S04]  /*0060*/  S2R R9, SR_TID.Z ;  /* 0x0000000000097919 */ /* 0x000f280000002300 */
[----:B------:R-:W2:Y:S08]  /*0070*/  S2UR UR4, SR_CTAID.X ;  /* 0x00000000000479c3 */ /* 0x000eb00000002500 */
[----:B------:R-:W5:Y:S08]  /*0080*/  S2UR UR8, SR_CTAID.Z ;  /* 0x00000000000879c3 */ /* 0x000f700000002700 */
[----:B------:R-:W5:Y:S01]  /*0090*/  LDC R0, c[0x0][0x368] ;  /* 0x0000da00ff007b82 */ /* 0x000f620000000800 */
[----:B-1----:R-:W-:-:S06]  /*00a0*/  UIMAD UR5, UR5, UR7, URZ ;  /* 0x00000007050572a4 */ /* 0x002fcc000f8e02ff */
[----:B0-----:R-:W-:Y:S01]  /*00b0*/  IADD3 R2, PT, PT, R3, UR5, RZ ;  /* 0x0000000503027c10 */ /* 0x001fe2000fffe0ff */
[----:B------:R-:W0:Y:S01]  /*00c0*/  LDC.64 R6, c[0x0][0x3c8] ;  /* 0x0000f200ff067b82 */ /* 0x000e220000000a00 */
[----:B--2---:R-:W-:-:S06]  /*00d0*/  UIMAD UR4, UR4, UR6, URZ ;  /* 0x00000006040472a4 */ /* 0x004fcc000f8e02ff */
[----:B---3--:R-:W-:Y:S01]  /*00e0*/  IADD3 R5, PT, PT, R12, UR4, RZ ;  /* 0x000000040c057c10 */ /* 0x008fe2000fffe0ff */
[----:B------:R-:W1:Y:S01]  /*00f0*/  LDC R8, c[0x0][0x3d0] ;  /* 0x0000f400ff087b82 */ /* 0x000e620000000800 */
[----:B-----5:R-:W-:-:S05]  /*0100*/  IMAD R0, R0, UR8, RZ ;  /* 0x0000000800007c24 */ /* 0x020fca000f8e02ff */
[----:B----4-:R-:W-:Y:S02]  /*0110*/  IADD3 R4, PT, PT, R0, R9, RZ ;  /* 0x0000000900047210 */ /* 0x010fe40007ffe0ff */
[----:B0-----:R-:W-:-:S04]  /*0120*/  ISETP.GE.AND P0, PT, R2, R7, PT ;  /* 0x000000070200720c */ /* 0x001fc80003f06270 */
[----:B------:R-:W-:-:S04]  /*0130*/  ISETP.GE.OR P0, PT, R5, R6, P0 ;  /* 0x000000060500720c */ /* 0x000fc80000706670 */
[----:B-1----:R-:W-:-:S13]  /*0140*/  ISETP.GE.OR P0, PT, R4, R8, P0 ;  /* 0x000000080400720c */ /* 0x002fda0000706670 */
[----:B------:R-:W-:Y:S05]  /*0150*/  @P0 EXIT ;  /* 0x000000000000094d */ /* 0x000fea0003800000 */
[-C--:B------:R-:W-:Y:S02]  /*0160*/  IMAD R9, R0, R7.reuse, UR5 ;  /* 0x0000000500097e24 */ /* 0x080fe4000f8e0207 */
[----:B------:R-:W-:Y:S02]  /*0170*/  HFMA2 R0, -RZ, RZ, 0, 0.00011444091796875 ;  /* 0x00000780ff007431 */ /* 0x000fe400000001ff */
[----:B------:R-:W-:Y:S01]  /*0180*/  IMAD R51, R4, R7, R2 ;  /* 0x0000000704337224 */ /* 0x000fe200078e0202 */
[----:B------:R-:W0:Y:S01]  /*0190*/  LDCU.64 UR6, c[0x0][0x358] ;  /* 0x00006b00ff0677ac */ /* 0x000e220008000a00 */
[----:B------:R-:W-:Y:S02]  /*01a0*/  IMAD R7, R7, R8, RZ ;  /* 0x0000000807077224 */ /* 0x000fe400078e02ff */
[-C--:B------:R-:W-:Y:S02]  /*01b0*/  IMAD R13, R9, R6.reuse, UR4 ;  /* 0x00000004090d7e24 */ /* 0x080fe4000f8e0206 */
[----:B------:R-:W-:-:S07]  /*01c0*/  IMAD R51, R51, R6, R5 ;  /* 0x0000000633337224 */ /* 0x000fce00078e0205 */
.L_x_0:
[----:B------:R-:W1:Y:S02]  /*01d0*/  LDC.64 R8, c[0x0][0x388] ;  /* 0x0000e200ff087b82 */ /* 0x000e640000000a00 */
[----:B-1----:R-:W-:-:S05]  /*01e0*/  IMAD.WIDE R8, R13, 0x4, R8 ;  /* 0x000000040d087825 */ /* 0x002fca00078e0208 */
[----:B0-----:R-:W2:Y:S01]  /*01f0*/  LDG.E R19, desc[UR6][R8.64] ;  /* 0x0000000608137981 */ /* 0x001ea2000c1e1900 */
[----:B------:R-:W-:-:S03]  /*0200*/  IMAD.WIDE R10, R6, 0x4, R8 ;  /* 0x00000004060a7825 */ /* 0x000fc600078e0208 */
[----:B------:R-:W3:Y:S01]  /*0210*/  LDG.E R21, desc[UR6][R8.64+0x4] ;  /* 0x0000040608157981 */ /* 0x000ee2000c1e1900 */
[----:B------:R-:W-:-:S03]  /*0220*/  IMAD.WIDE R14, R6, 0x4, R10 ;  /* 0x00000004060e7825 */ /* 0x000fc600078e020a */
[----:B------:R-:W4:Y:S04]  /*0230*/  LDG.E R23, desc[UR6][R8.64+0x8] ;  /* 0x0000080608177981 */ /* 0x000f28000c1e1900 */
[----:B------:R-:W5:Y:S01]  /*0240*/  LDG.E R25, desc[UR6][R8.64+0xc] ;  /* 0x00000c0608197981 */ /* 0x000f62000c1e1900 */
[----:B------:R-:W-:-:S03]  /*0250*/  IMAD.WIDE R16, R6, 0x4, R14 ;  /* 0x0000000406107825 */ /* 0x000fc600078e020e */
[----:B------:R-:W5:Y:S04]  /*0260*/  LDG.E R27, desc[UR6][R8.64+0x10] ;  /* 0x00001006081b7981 */ /* 0x000f68000c1e1900 */
[----:B------:R-:W5:Y:S04]  /*0270*/  LDG.E R29, desc[UR6][R8.64+0x14] ;  /* 0x00001406081d7981 */ /* 0x000f68000c1e1900 */
[----:B------:R-:W5:Y:S04]  /*0280*/  LDG.E R31, desc[UR6][R8.64+0x18] ;  /* 0x00001806081f7981 */ /* 0x000f68000c1e1900 */
[----:B------:R0:W5:Y:S04]  /*0290*/  LDG.E R33, desc[UR6][R8.64+0x1c] ;  /* 0x00001c0608217981 */ /* 0x000168000c1e1900 */
[----:B------:R-:W5:Y:S04]  /*02a0*/  LDG.E R35, desc[UR6][R10.64] ;  /* 0x000000060a237981 */ /* 0x000f68000c1e1900 */
[----:B------:R-:W5:Y:S01]  /*02b0*/  LDG.E R37, desc[UR6][R10.64+0x4] ;  /* 0x000004060a257981 */ /* 0x000f62000c1e1900 */
[----:B0-----:R-:W-:-:S03]  /*02c0*/  IMAD.WIDE R8, R6, 0x4, R16 ;  /* 0x0000000406087825 */ /* 0x001fc600078e0210 */
[----:B------:R-:W5:Y:S04]  /*02d0*/  LDG.E R39, desc[UR6][R10.64+0x8] ;  /* 0x000008060a277981 */ /* 0x000f68000c1e1900 */
[----:B------:R-:W5:Y:S04]  /*02e0*/  LDG.E R41, desc[UR6][R10.64+0xc] ;  /* 0x00000c060a297981 */ /* 0x000f68000c1e1900 */
        /* <DEDUP_REMOVED lines=12> */
[----:B------:R0:W5:Y:S01]  /*03b0*/  LDG.E R67, desc[UR6][R14.64+0x1c] ;  /* 0x00001c060e437981 */ /* 0x000162000c1e1900 */
[----:B------:R-:W1:Y:S03]  /*03c0*/  S2UR UR5, SR_CgaCtaId ;  /* 0x00000000000579c3 */ /* 0x000e660000008800 */
        /* <DEDUP_REMOVED lines=41> */
[----:B------:R-:W5:Y:S01]  /*0660*/  LDG.E R62, desc[UR6][R8.64+0x1c] ;  /* 0x00001c06083e7981 */ /* 0x000f62000c1e1900 */
[----:B------:R-:W-:-:S02]  /*0670*/  UMOV UR4, 0x400 ;  /* 0x0000040000047882 */ /* 0x000fc40000000000 */
[----:B-1----:R-:W-:Y:S01]  /*0680*/  ULEA UR4, UR5, UR4, 0x18 ;  /* 0x0000000405047291 */ /* 0x002fe2000f8ec0ff */
[----:B------:R-:W-:-:S08]  /*0690*/  IMAD R13, R7, R6, R13 ;  /* 0x00000006070d7224 */ /* 0x000fd000078e020d */
[----:B--2---:R-:W-:Y:S04]  /*06a0*/  STS [R0+UR4+-0x780], R19 ;  /* 0xfff8801300007988 */ /* 0x004fe80008000804 */
[----:B---3--:R-:W-:Y:S04]  /*06b0*/  STS [R0+UR4+-0x744], R21 ;  /* 0xfff8bc1500007988 */ /* 0x008fe80008000804 */
[----:B----4-:R-:W-:Y:S04]  /*06c0*/  STS [R0+UR4+-0x708], R23 ;  /* 0xfff8f81700007988 */ /* 0x010fe80008000804 */
[----:B-----5:R-:W-:Y:S04]  /*06d0*/  STS [R0+UR4+-0x6cc], R25 ;  /* 0xfff9341900007988 */ /* 0x020fe80008000804 */
[----:B------:R-:W-:Y:S04]  /*06e0*/  STS [R0+UR4+-0x690], R27 ;  /* 0xfff9701b00007988 */ /* 0x000fe80008000804 */
        /* <DEDUP_REMOVED lines=19> */
[----:B------:R-:W-:Y:S04]  /*0820*/  STS [R0+UR4], R85 ;  /* 0x0000005500007988 */ /* 0x000fe80008000804 */
[----:B------:R-:W-:Y:S04]  /*0830*/  STS [R0+UR4+0x3c], R87 ;  /* 0x00003c5700007988 */ /* 0x000fe80008000804 */
[----:B------:R-:W-:Y:S04]  /*0840*/  STS [R0+UR4+0x78], R89 ;  /* 0x0000785900007988 */ /* 0x000fe80008000804 */
[----:B------:R-:W-:Y:S04]  /*0850*/  STS [R0+UR4+0xb4], R91 ;  /* 0x0000b45b00007988 */ /* 0x000fe80008000804 */
[----:B------:R-:W-:Y:S04]  /*0860*/  STS [R0+UR4+0xf0], R93 ;  /* 0x0000f05d00007988 */ /* 0x000fe80008000804 */
[----:B------:R-:W-:Y:S04]  /*0870*/  STS [R0+UR4+0x12c], R18 ;  /* 0x00012c1200007988 */ /* 0x000fe80008000804 */
[----:B------:R-:W-:Y:S04]  /*0880*/  STS [R0+UR4+0x168], R20 ;  /* 0x0001681400007988 */ /* 0x000fe80008000804 */
[----:B------:R-:W-:Y:S04]  /*0890*/  STS [R0+UR4+0x1a4], R22 ;  /* 0x0001a41600007988 */ /* 0x000fe80008000804 */
        /* <DEDUP_REMOVED lines=8> */
[----:B------:R-:W-:Y:S04]  /*0920*/  STS [R0+UR4+0x258], R24 ;  /* 0x0002581800007988 */ /* 0x000fe80008000804 */
        /* <DEDUP_REMOVED lines=22> */
[----:B------:R0:W-:Y:S02]  /*0a90*/  STS [R0+UR4+0x744], R62 ;  /* 0x0007443e00007988 */ /* 0x0001e40008000804 */
[----:B0-----:R-:W-:-:S04]  /*0aa0*/  IADD3 R0, PT, PT, R0, 0x4, RZ ;  /* 0x0000000400007810 */ /* 0x001fc80007ffe0ff */
[----:B------:R-:W-:-:S13]  /*0ab0*/  ISETP.NE.AND P0, PT, R0, 0x7bc, PT ;  /* 0x000007bc0000780c */ /* 0x000fda0003f05270 */
[----:B------:R-:W-:Y:S05]  /*0ac0*/  @P0 BRA `(.L_x_0) ;  /* 0xfffffff400c00947 */ /* 0x000fea000383ffff */
[----:B------:R-:W0:Y:S02]  /*0ad0*/  LDC.64 R10, c[0x0][0x3a8] ;  /* 0x0000ea00ff0a7b82 */ /* 0x000e240000000a00 */
[----:B0-----:R-:W2:Y:S04]  /*0ae0*/  LDG.E R6, desc[UR6][R10.64] ;  /* 0x000000060a067981 */ /* 0x001ea8000c1e1900 */
[----:B------:R-:W3:Y:S04]  /*0af0*/  LDG.E R49, desc[UR6][R10.64+0x4] ;  /* 0x000004060a317981 */ /* 0x000ee8000c1e1900 */
[----:B------:R-:W4:Y:S04]  /*0b00*/  LDG.E R43, desc[UR6][R10.64+0x8] ;  /* 0x000008060a2b7981 */ /* 0x000f28000c1e1900 */
        /* <DEDUP_REMOVED lines=8> */
[----:B------:R-:W0:Y:S03]  /*0b90*/  LDC.64 R44, c[0x0][0x3b0] ;  /* 0x0000ec00ff2c7b82 */ /* 0x000e260000000a00 */
[----:B------:R-:W5:Y:S04]  /*0ba0*/  LDG.E R68, desc[UR6][R10.64+0x2c] ;  /* 0x00002c060a447981 */ /* 0x000f68000c1e1900 */
[----:B------:R-:W5:Y:S01]  /*0bb0*/  LDG.E R62, desc[UR6][R10.64+0x30] ;  /* 0x000030060a3e7981 */ /* 0x000f62000c1e1900 */
[----:B------:R-:W1:Y:S03]  /*0bc0*/  LDC.64 R38, c[0x0][0x3b8] ;  /* 0x0000ee00ff267b82 */ /* 0x000e660000000a00 */
[----:B------:R-:W5:Y:S04]  /*0bd0*/  LDG.E R58, desc[UR6][R10.64+0x34] ;  /* 0x000034060a3a7981 */ /* 0x000f68000c1e1900 */
[----:B------:R-:W5:Y:S04]  /*0be0*/  LDG.E R54, desc[UR6][R10.64+0x38] ;  /* 0x000038060a367981 */ /* 0x000f68000c1e1900 */
[----:B0-----:R-:W5:Y:S04]  /*0bf0*/  LDG.E R8, desc[UR6][R44.64] ;  /* 0x000000062c087981 */ /* 0x001f68000c1e1900 */
[----:B------:R-:W5:Y:S04]  /*0c00*/  LDG.E R52, desc[UR6][R44.64+0x4] ;  /* 0x000004062c347981 */ /* 0x000f68000c1e1900 */
[----:B-1----:R-:W5:Y:S04]  /*0c10*/  LDG.E R0, desc[UR6][R38.64] ;  /* 0x0000000626007981 */ /* 0x002f68000c1e1900 */
        /* <DEDUP_REMOVED lines=26> */
[----:B------:R0:W5:Y:S01]  /*0dc0*/  LDG.E R42, desc[UR6][R38.64+0x38] ;  /* 0x00003806262a7981 */ /* 0x000162000c1e1900 */
[----:B------:R-:W-:-:S05]  /*0dd0*/  MOV R46, UR4 ;  /* 0x00000004002e7c02 */ /* 0x000fca0008000f00 */
[----:B------:R-:W-:-:S04]  /*0de0*/  IMAD R3, R3, 0x1e0, R46 ;  /* 0x000001e003037824 */ /* 0x000fc800078e022e */
[----:B------:R-:W-:-:S05]  /*0df0*/  IMAD R12, R12, 0x3c, R3 ;  /* 0x0000003c0c0c7824 */ /* 0x000fca00078e0203 */
[----:B------:R-:W0:Y:S04]  /*0e00*/  LDS R3, [R12] ;  /* 0x000000000c037984 */ /* 0x000e280000000800 */
[----:B------:R-:W1:Y:S04]  /*0e10*/  LDS R33, [R12+0x4] ;  /* 0x000004000c217984 */ /* 0x000e680000000800 */
[----:B------:R-:W1:Y:S04]  /*0e20*/  LDS R31, [R12+0x8] ;  /* 0x000008000c1f7984 */ /* 0x000e680000000800 */
[----:B------:R-:W1:Y:S04]  /*0e30*/  LDS R7, [R12+0xc] ;  /* 0x00000c000c077984 */ /* 0x000e680000000800 */
[----:B------:R-:W1:Y:S04]  /*0e40*/  LDS R27, [R12+0x10] ;  /* 0x000010000c1b7984 */ /* 0x000e680000000800 */
[----:B------:R-:W1:Y:S04]  /*0e50*/  LDS R9, [R12+0x14] ;  /* 0x000014000c097984 */ /* 0x000e680000000800 */
[----:B------:R-:W2:Y:S04]  /*0e60*/  LDS R17, [R12+0x18] ;  /* 0x000018000c117984 */ /* 0x000ea80000000800 */
[----:B------:R-:W2:Y:S04]  /*0e70*/  LDS R29, [R12+0x1c] ;  /* 0x00001c000c1d7984 */ /* 0x000ea80000000800 */
[----:B------:R-:W2:Y:S04]  /*0e80*/  LDS R19, [R12+0x20] ;  /* 0x000020000c137984 */ /* 0x000ea80000000800 */
[----:B------:R-:W3:Y:S04]  /*0e90*/  LDS R21, [R12+0x24] ;  /* 0x000024000c157984 */ /* 0x000ee80000000800 */
[----:B------:R-:W3:Y:S01]  /*0ea0*/  LDS R23, [R12+0x28] ;  /* 0x000028000c177984 */ /* 0x000ee20000000800 */
[----:B0-----:R-:W-:-:S03]  /*0eb0*/  FADD R38, RZ, R3 ;  /* 0x00000003ff267221 */ /* 0x001fc60000000000 */
[----:B------:R-:W0:Y:S01]  /*0ec0*/  LDS R25, [R12+0x2c] ;  /* 0x00002c000c197984 */ /* 0x000e220000000800 */
[----:B-1----:R-:W-:-:S03]  /*0ed0*/  FADD R38, R38, R33 ;  /* 0x0000002126267221 */ /* 0x002fc60000000000 */
[----:B------:R-:W1:Y:S01]  /*0ee0*/  LDS R15, [R12+0x30] ;  /* 0x000030000c0f7984 */ /* 0x000e620000000800 */
[----:B------:R-:W-:-:S03]  /*0ef0*/  FADD R38, R38, R31 ;  /* 0x0000001f26267221 */ /* 0x000fc60000000000 */
[----:B------:R-:W1:Y:S01]  /*0f00*/  LDS R13, [R12+0x34] ;  /* 0x000034000c0d7984 */ /* 0x000e620000000800 */
[----:B------:R-:W-:-:S03]  /*0f10*/  FADD R38, R38, R7 ;  /* 0x0000000726267221 */ /* 0x000fc60000000000 */
[----:B------:R-:W1:Y:S01]  /*0f20*/  LDS R11, [R12+0x38] ;  /* 0x000038000c0b7984 */ /* 0x000e620000000800 */
[----:B------:R-:W-:-:S04]  /*0f30*/  FADD R38, R38, R27 ;  /* 0x0000001b26267221 */ /* 0x000fc80000000000 */
[----:B------:R-:W-:-:S04]  /*0f40*/  FADD R38, R38, R9 ;  /* 0x0000000926267221 */ /* 0x000fc80000000000 */
[----:B--2---:R-:W-:-:S04]  /*0f50*/  FADD R44, R38, R17 ;  /* 0x00000011262c7221 */ /* 0x004fc80000000000 */
[----:B------:R-:W-:-:S04]  /*0f60*/  FADD R44, R44, R29 ;  /* 0x0000001d2c2c7221 */ /* 0x000fc80000000000 */
[----:B------:R-:W-:-:S04]  /*0f70*/  FADD R44, R44, R19 ;  /* 0x000000132c2c7221 */ /* 0x000fc80000000000 */
[----:B---3--:R-:W-:-:S04]  /*0f80*/  FADD R44, R44, R21 ;  /* 0x000000152c2c7221 */ /* 0x008fc80000000000 */
[----:B------:R-:W-:-:S04]  /*0f90*/  FADD R44, R44, R23 ;  /* 0x000000172c2c7221 */ /* 0x000fc80000000000 */
[----:B0-----:R-:W-:Y:S01]  /*0fa0*/  FADD R44, R44, R25 ;  /* 0x000000192c2c7221 */ /* 0x001fe20000000000 */
[----:B------:R-:W-:-:S04]  /*0fb0*/  FFMA R38, R3, R6, RZ ;  /* 0x0000000603267223 */ /* 0x000fc800000000ff */
[----:B------:R-:W-:-:S04]  /*0fc0*/  FFMA R38, R33, R49, R38 ;  /* 0x0000003121267223 */ /* 0x000fc80000000026 */
[----:B----4-:R-:W-:-:S04]  /*0fd0*/  FFMA R38, R31, R43, R38 ;  /* 0x0000002b1f267223 */ /* 0x010fc80000000026 */
[----:B-----5:R-:W-:-:S04]  /*0fe0*/  FFMA R38, R7, R64, R38 ;  /* 0x0000004007267223 */ /* 0x020fc80000000026 */
[----:B------:R-:W-:Y:S01]  /*0ff0*/  FFMA R38, R27, R88, R38 ;  /* 0x000000581b267223 */ /* 0x000fe20000000026 */
[----:B-1----:R-:W-:-:S03]  /*1000*/  FADD R44, R44, R15 ;  /* 0x0000000f2c2c7221 */ /* 0x002fc60000000000 */
[----:B------:R-:W-:Y:S01]  /*1010*/  FFMA R38, R9, R30, R38 ;  /* 0x0000001e09267223 */ /* 0x000fe20000000026 */
[----:B------:R-:W-:-:S03]  /*1020*/  FADD R46, R44, R13 ;  /* 0x0000000d2c2e7221 */ /* 0x000fc60000000000 */
[----:B------:R-:W-:-:S04]  /*1030*/  FFMA R38, R17, R20, R38 ;  /* 0x0000001411267223 */ /* 0x000fc80000000026 */
[----:B------:R-:W-:Y:S01]  /*1040*/  FFMA R44, R29, R84, R38 ;  /* 0x000000541d2c7223 */ /* 0x000fe20000000026 */
[----:B------:R-:W-:-:S03]  /*1050*/  FADD R38, R46, R11 ;  /* 0x0000000b2e267221 */ /* 0x000fc60000000000 */
[----:B------:R-:W-:Y:S01]  /*1060*/  FFMA R44, R19, R32, R44 ;  /* 0x00000020132c7223 */ /* 0x000fe2000000002c */
[----:B------:R-:W0:Y:S03]  /*1070*/  MUFU.RCP R35, R38 ;  /* 0x0000002600237308 */ /* 0x000e260000001000 */
[----:B------:R-:W-:-:S04]  /*1080*/  FFMA R44, R21, R80, R44 ;  /* 0x00000050152c7223 */ /* 0x000fc8000000002c */
[----:B------:R-:W-:-:S04]  /*1090*/  FFMA R44, R23, R74, R44 ;  /* 0x0000004a172c7223 */ /* 0x000fc8000000002c */
[----:B------:R-:W-:-:S04]  /*10a0*/  FFMA R44, R25, R68, R44 ;  /* 0x00000044192c7223 */ /* 0x000fc8000000002c */
[----:B------:R-:W-:Y:S01]  /*10b0*/  FFMA R44, R15, R62, R44 ;  /* 0x0000003e0f2c7223 */ /* 0x000fe2000000002c */
[----:B0-----:R-:W-:-:S03]  /*10c0*/  FFMA R46, -R38, R35, 1 ;  /* 0x3f800000262e7423 */ /* 0x001fc60000000123 */
[----:B------:R-:W-:Y:S01]  /*10d0*/  FFMA R44, R13, R58, R44 ;  /* 0x0000003a0d2c7223 */ /* 0x000fe2000000002c */
[----:B------:R-:W-:-:S03]  /*10e0*/  FFMA R46, R35, R46, R35 ;  /* 0x0000002e232e7223 */ /* 0x000fc60000000023 */
[----:B------:R-:W-:-:S04]  /*10f0*/  FFMA R35, R11, R54, R44 ;  /* 0x000000360b237223 */ /* 0x000fc8000000002c */
[----:B------:R-:W-:-:S04]  /*1100*/  FFMA R37, R35, R46, RZ ;  /* 0x0000002e23257223 */ /* 0x000fc800000000ff */
[----:B------:R-:W-:Y:S01]  /*1110*/  FFMA R39, -R38, R37, R35 ;  /* 0x0000002526277223 */ /* 0x000fe20000000123 */
[----:B------:R-:W-:-:S03]  /*1120*/  FFMA R44, R3, R8, RZ ;  /* 0x00000008032c7223 */ /* 0x000fc600000000ff */
[----:B------:R-:W-:Y:S01]  /*1130*/  FFMA R37, R46, R39, R37 ;  /* 0x000000272e257223 */ /* 0x000fe20000000025 */
[----:B------:R-:W-:Y:S01]  /*1140*/  FFMA R44, R33, R52, R44 ;  /* 0x00000034212c7223 */ /* 0x000fe2000000002c */
[----:B------:R-:W-:-:S04]  /*1150*/  FFMA R39, R3, R0, RZ ;  /* 0x0000000003277223 */ /* 0x000fc800000000ff */
[----:B------:R-:W-:Y:S01]  /*1160*/  FFMA R46, R33, R48, R39 ;  /* 0x00000030212e7223 */ /* 0x000fe20000000027 */
[----:B------:R-:W-:-:S03]  /*1170*/  FFMA R44, R31, R55, R44 ;  /* 0x000000371f2c7223 */ /* 0x000fc6000000002c */
        /* <DEDUP_REMOVED lines=13> */
[----:B------:R-:W0:Y:S01]  /*1250*/  FCHK P0, R35, R38 ;  /* 0x0000002623007302 */ /* 0x000e220000000000 */
[C---:B------:R-:W-:Y:S02]  /*1260*/  FFMA R44, R21.reuse, R28, R44 ;  /* 0x0000001c152c7223 */ /* 0x040fe4000000002c */
[----:B------:R-:W-:Y:S02]  /*1270*/  FFMA R39, R21, R76, R39 ;  /* 0x0000004c15277223 */ /* 0x000fe40000000027 */
[C---:B------:R-:W-:Y:S02]  /*1280*/  FFMA R44, R23.reuse, R24, R44 ;  /* 0x00000018172c7223 */ /* 0x040fe4000000002c */
[----:B------:R-:W-:Y:S02]  /*1290*/  FFMA R39, R23, R72, R39 ;  /* 0x0000004817277223 */ /* 0x000fe40000000027 */
[----:B------:R-:W-:-:S02]  /*12a0*/  FFMA R44, R25, R26, R44 ;  /* 0x0000001a192c7223 */ /* 0x000fc4000000002c */
[----:B------:R-:W-:Y:S02]  /*12b0*/  FFMA R39, R25, R70, R39 ;  /* 0x0000004619277223 */ /* 0x000fe40000000027 */
[C---:B------:R-:W-:Y:S02]  /*12c0*/  FFMA R44, R15.reuse, R18, R44 ;  /* 0x000000120f2c7223 */ /* 0x040fe4000000002c */
[----:B------:R-:W-:Y:S01]  /*12d0*/  FFMA R39, R15, R60, R39 ;  /* 0x0000003c0f277223 */ /* 0x000fe20000000027 */
[----:B------:R-:W-:Y:S01]  /*12e0*/  BSSY.RECONVERGENT B0, `(.L_x_1) ;  /* 0x000000a000007945 */ /* 0x000fe20003800200 */
[C---:B------:R-:W-:Y:S02]  /*12f0*/  FFMA R44, R13.reuse, R40, R44 ;  /* 0x000000280d2c7223 */ /* 0x040fe4000000002c */
[----:B------:R-:W-:Y:S02]  /*1300*/  FFMA R39, R13, R56, R39 ;  /* 0x000000380d277223 */ /* 0x000fe40000000027 */
[----:B------:R-:W-:-:S02]  /*1310*/  FFMA R47, R11, R36, R44 ;  /* 0x000000240b2f7223 */ /* 0x000fc4000000002c */
[----:B------:R-:W-:Y:S01]  /*1320*/  FFMA R39, R11, R42, R39 ;  /* 0x0000002a0b277223 */ /* 0x000fe20000000027 */
[----:B0-----:R-:W-:Y:S06]  /*1330*/  @!P0 BRA `(.L_x_2) ;  /* 0x0000000000108947 */ /* 0x001fec0003800000 */
[----:B------:R-:W-:Y:S02]  /*1340*/  MOV R44, R35 ;  /* 0x00000023002c7202 */ /* 0x000fe40000000f00 */
[----:B------:R-:W-:-:S07]  /*1350*/  MOV R46, 0x1370 ;  /* 0x00001370002e7802 */ /* 0x000fce0000000f00 */
[----:B------:R-:W-:Y:S05]  /*1360*/  CALL.REL.NOINC `($__internal_0_$__cuda_sm3x_div_rn_noftz_f32_slowpath) ;  /* 0x0000003400707944 */ /* 0x000fea0003c00000 */
[----:B------:R-:W-:-:S07]  /*1370*/  MOV R37, R50 ;  /* 0x0000003200257202 */ /* 0x000fce0000000f00 */
.L_x_2:
[----:B------:R-:W-:Y:S05]  /*1380*/  BSYNC.RECONVERGENT B0 ;  /* 0x0000000000007941 */ /* 0x000fea0003800200 */
.L_x_1:
[----:B------:R-:W0:Y:S01]  /*1390*/  MUFU.RCP R35, R38 ;  /* 0x0000002600237308 */ /* 0x000e220000001000 */
[----:B------:R-:W-:Y:S07]  /*13a0*/  BSSY.RECONVERGENT B0, `(.L_x_3) ;  /* 0x000000c000007945 */ /* 0x000fee0003800200 */
[----:B------:R-:W1:Y:S01]  /*13b0*/  FCHK P0, R47, R38 ;  /* 0x000000262f007302 */ /* 0x000e620000000000 */
[----:B0-----:R-:W-:-:S04]  /*13c0*/  FFMA R44, -R38, R35, 1 ;  /* 0x3f800000262c7423 */ /* 0x001fc80000000123 */
[----:B------:R-:W-:-:S04]  /*13d0*/  FFMA R46, R35, R44, R35 ;  /* 0x0000002c232e7223 */ /* 0x000fc80000000023 */
[----:B------:R-:W-:-:S04]  /*13e0*/  FFMA R35, R47, R46, RZ ;  /* 0x0000002e2f237223 */ /* 0x000fc800000000ff */
[----:B------:R-:W-:-:S04]  /*13f0*/  FFMA R44, -R38, R35, R47 ;  /* 0x00000023262c7223 */ /* 0x000fc8000000012f */
[----:B------:R-:W-:Y:S01]  /*1400*/  FFMA R35, R46, R44, R35 ;  /* 0x0000002c2e237223 */ /* 0x000fe20000000023 */
[----:B-1----:R-:W-:Y:S06]  /*1410*/  @!P0 BRA `(.L_x_4) ;  /* 0x0000000000108947 */ /* 0x002fec0003800000 */
[----:B------:R-:W-:Y:S02]  /*1420*/  MOV R44, R47 ;  /* 0x0000002f002c7202 */ /* 0x000fe40000000f00 */
[----:B------:R-:W-:-:S07]  /*1430*/  MOV R46, 0x1450 ;  /* 0x00001450002e7802 */ /* 0x000fce0000000f00 */
[----:B------:R-:W-:Y:S05]  /*1440*/  CALL.REL.NOINC `($__internal_0_$__cuda_sm3x_div_rn_noftz_f32_slowpath) ;  /* 0x0000003400387944 */ /* 0x000fea0003c00000 */
[----:B------:R-:W-:-:S07]  /*1450*/  MOV R35, R50 ;  /* 0x0000003200237202 */ /* 0x000fce0000000f00 */
.L_x_4:
[----:B------:R-:W-:Y:S05]  /*1460*/  BSYNC.RECONVERGENT B0 ;  /* 0x0000000000007941 */ /* 0x000fea0003800200 */
.L_x_3:
        /* <DEDUP_REMOVED lines=12> */
.L_x_6:
[----:B------:R-:W-:Y:S05]  /*1530*/  BSYNC.RECONVERGENT B0 ;  /* 0x0000000000007941 */ /* 0x000fea0003800200 */
.L_x_5:
[----:B------:R-:W0:Y:S08]  /*1540*/  LDC.64 R46, c[0x0][0x398] ;  /* 0x0000e600ff2e7b82 */ /* 0x000e300000000a00 */
[----:B------:R-:W1:Y:S01]  /*1550*/  LDC.64 R44, c[0x0][0x390] ;  /* 0x0000e400ff2c7b82 */ /* 0x000e620000000a00 */
[----:B0-----:R-:W-:-:S06]  /*1560*/  IMAD.WIDE R46, R51, 0x4, R46 ;  /* 0x00000004332e7825 */ /* 0x001fcc00078e022e */
[----:B------:R-:W2:Y:S01]  /*1570*/  LDG.E R46, desc[UR6][R46.64] ;  /* 0x000000062e2e7981 */ /* 0x000ea2000c1e1900 */
[----:B-1----:R-:W-:-:S06]  /*1580*/  IMAD.WIDE R44, R51, 0x4, R44 ;  /* 0x00000004332c7825 */ /* 0x002fcc00078e022c */
[----:B------:R-:W3:Y:S01]  /*1590*/  LDG.E R44, desc[UR6][R44.64] ;  /* 0x000000062c2c7981 */ /* 0x000ee2000c1e1900 */
[----:B------:R-:W-:Y:S01]  /*15a0*/  BSSY.RECONVERGENT B0, `(.L_x_7) ;  /* 0x000007c000007945 */ /* 0x000fe20003800200 */
[----:B------:R-:W-:Y:S02]  /*15b0*/  MOV R39, R50 ;  /* 0x0000003200277202 */ /* 0x000fe40000000f00 */
[----:B--2---:R-:W-:Y:S02]  /*15c0*/  ISETP.NE.AND P0, PT, R46, 0x1, PT ;  /* 0x000000012e00780c */ /* 0x004fe40003f05270 */
[----:B---3--:R-:W-:-:S11]  /*15d0*/  ISETP.NE.AND P1, PT, R44, 0x1, PT ;  /* 0x000000012c00780c */ /* 0x008fd60003f25270 */
[----:B------:R-:W-:Y:S05]  /*15e0*/  @P0 BRA `(.L_x_8) ;  /* 0x0000000400dc0947 */ /* 0x000fea0003800000 */
[----:B------:R-:W0:Y:S01]  /*15f0*/  LDC.64 R44, c[0x0][0x3c0] ;  /* 0x0000f000ff2c7b82 */ /* 0x000e220000000a00 */
[----:B------:R-:W1:Y:S01]  /*1600*/  LDCU UR4, c[0x0][0x3a0] ;  /* 0x00007400ff0477ac */ /* 0x000e620008000800 */
[----:B0-----:R-:W2:Y:S04]  /*1610*/  LDG.E R51, desc[UR6][R44.64+0x4] ;  /* 0x000004062c337981 */ /* 0x001ea8000c1e1900 */
[----:B------:R-:W3:Y:S04]  /*1620*/  LDG.E R53, desc[UR6][R44.64+0x8] ;  /* 0x000008062c357981 */ /* 0x000ee8000c1e1900 */
[----:B------:R-:W4:Y:S01]  /*1630*/  LDG.E R59, desc[UR6][R44.64+0xc] ;  /* 0x00000c062c3b7981 */ /* 0x000f22000c1e1900 */
[----:B-1----:R-:W-:Y:S01]  /*1640*/  FADD R35, -R35, UR4 ;  /* 0x0000000423237e21 */ /* 0x002fe20008000100 */
[----:B------:R-:W-:-:S02]  /*1650*/  FMUL R47, R49, R37 ;  /* 0x00000025312f7220 */ /* 0x000fc40000400000 */
[----:B------:R-:W5:Y:S02]  /*1660*/  LDG.E R61, desc[UR6][R44.64+0x1c] ;  /* 0x00001c062c3d7981 */ /* 0x000f64000c1e1900 */
[----:B------:R-:W-:-:S04]  /*1670*/  FFMA R47, R52, R35, -R47 ;  /* 0x00000023342f7223 */ /* 0x000fc8000000082f */
[----:B------:R-:W-:-:S04]  /*1680*/  FFMA R47, R48, -R39, R47 ;  /* 0x80000027302f7223 */ /* 0x000fc8000000002f */
[----:B------:R-:W-:Y:S01]  /*1690*/  FMUL R46, R47, 3 ;  /* 0x404000002f2e7820 */ /* 0x000fe20000400000 */
[----:B------:R-:W-:-:S04]  /*16a0*/  FMUL R47, R64, R37 ;  /* 0x00000025402f7220 */ /* 0x000fc80000400000 */
[----:B------:R-:W-:-:S04]  /*16b0*/  FFMA R47, R82, R35, -R47 ;  /* 0x00000023522f7223 */ /* 0x000fc8000000082f */
[----:B------:R-:W-:Y:S01]  /*16c0*/  FFMA R47, R16, -R39, R47 ;  /* 0x80000027102f7223 */ /* 0x000fe2000000002f */
[----:B--2---:R-:W-:-:S04]  /*16d0*/  FMUL R51, R38, R51 ;  /* 0x0000003326337220 */ /* 0x004fc80000400000 */
[----:B------:R-:W-:Y:S01]  /*16e0*/  FFMA R33, R46, R51, R33 ;  /* 0x000000332e217223 */ /* 0x000fe20000000021 */
[----:B------:R-:W-:Y:S01]  /*16f0*/  FMUL R46, R43, R37 ;  /* 0x000000252b2e7220 */ /* 0x000fe20000400000 */
[----:B------:R-:W2:Y:S01]  /*1700*/  LDG.E R51, desc[UR6][R44.64+0x10] ;  /* 0x000010062c337981 */ /* 0x000ea2000c1e1900 */
[----:B---3--:R-:W-:Y:S02]  /*1710*/  FMUL R53, R38, R53 ;  /* 0x0000003526357220 */ /* 0x008fe40000400000 */
[----:B------:R-:W-:-:S04]  /*1720*/  FFMA R46, R55, R35, -R46 ;  /* 0x00000023372e7223 */ /* 0x000fc8000000082e */
[----:B------:R-:W-:-:S04]  /*1730*/  FFMA R46, R57, -R39, R46 ;  /* 0x80000027392e7223 */ /* 0x000fc8000000002e */
[----:B------:R-:W-:Y:S01]  /*1740*/  FMUL R46, R46, 3 ;  /* 0x404000002e2e7820 */ /* 0x000fe20000400000 */
[----:B----4-:R-:W-:-:S03]  /*1750*/  FMUL R59, R38, R59 ;  /* 0x0000003b263b7220 */ /* 0x010fc60000400000 */
[----:B------:R-:W-:Y:S01]  /*1760*/  FFMA R31, R46, R53, R31 ;  /* 0x000000352e1f7223 */ /* 0x000fe2000000001f */
[----:B------:R-:W-:Y:S01]  /*1770*/  FMUL R46, R47, 3 ;  /* 0x404000002f2e7820 */ /* 0x000fe20000400000 */
[----:B------:R-:W3:Y:S03]  /*1780*/  LDG.E R53, desc[UR6][R44.64+0x14] ;  /* 0x000014062c357981 */ /* 0x000ee6000c1e1900 */
[----:B------:R-:W-:Y:S02]  /*1790*/  FFMA R7, R46, R59, R7 ;  /* 0x0000003b2e077223 */ /* 0x000fe40000000007 */
[----:B------:R-:W4:Y:S01]  /*17a0*/  LDG.E R59, desc[UR6][R44.64+0x18] ;  /* 0x000018062c3b7981 */ /* 0x000f22000c1e1900 */
[----:B------:R-:W-:-:S04]  /*17b0*/  FMUL R46, R88, R37 ;  /* 0x00000025582e7220 */ /* 0x000fc80000400000 */
        /* <DEDUP_REMOVED lines=8> */
[----:B------:R-:W-:Y:S01]  /*1840*/  FMUL R46, R47, 3 ;  /* 0x404000002f2e7820 */ /* 0x000fe20000400000 */
[----:B------:R-:W-:Y:S01]  /*1850*/  FMUL R47, R20, R37 ;  /* 0x00000025142f7220 */ /* 0x000fe20000400000 */
[----:B------:R-:W2:Y:S03]  /*1860*/  LDG.E R51, desc[UR6][R44.64+0x20] ;  /* 0x000020062c337981 */ /* 0x000ea6000c1e1900 */
[----:B------:R-:W-:-:S04]  /*1870*/  FFMA R47, R34, R35, -R47 ;  /* 0x00000023222f7223 */ /* 0x000fc8000000082f */
[----:B------:R-:W-:Y:S01]  /*1880*/  FFMA R47, R14, -R39, R47 ;  /* 0x800000270e2f7223 */ /* 0x000fe2000000002f */
[----:B---3--:R-:W-:-:S04]  /*1890*/  FMUL R53, R38, R53 ;  /* 0x0000003526357220 */ /* 0x008fc80000400000 */
[----:B------:R-:W-:Y:S01]  /*18a0*/  FFMA R9, R46, R53, R9 ;  /* 0x000000352e097223 */ /* 0x000fe20000000009 */
[----:B----4-:R-:W-:Y:S01]  /*18b0*/  FMUL R59, R38, R59 ;  /* 0x0000003b263b7220 */ /* 0x010fe20000400000 */
        /* <DEDUP_REMOVED lines=8> */
[----:B------:R-:W-:Y:S01]  /*1940*/  FMUL R47, R32, R37 ;  /* 0x00000025202f7220 */ /* 0x000fe20000400000 */
[----:B-----5:R-:W-:-:S03]  /*1950*/  FMUL R61, R38, R61 ;  /* 0x0000003d263d7220 */ /* 0x020fc60000400000 */
[----:B------:R-:W-:Y:S01]  /*1960*/  FFMA R47, R22, R35, -R47 ;  /* 0x00000023162f7223 */ /* 0x000fe2000000082f */
[----:B------:R-:W-:Y:S02]  /*1970*/  FFMA R29, R46, R61, R29 ;  /* 0x0000003d2e1d7223 */ /* 0x000fe4000000001d */
[----:B------:R-:W5:Y:S01]  /*1980*/  LDG.E R61, desc[UR6][R44.64+0x2c] ;  /* 0x00002c062c3d7981 */ /* 0x000f62000c1e1900 */
        /* <DEDUP_REMOVED lines=18> */
[----:B------:R0:W4:Y:S01]  /*1ab0*/  LDG.E R59, desc[UR6][R44.64+0x38] ;  /* 0x000038062c3b7981 */ /* 0x000122000c1e1900 */
[----:B------:R-:W-:-:S04]  /*1ac0*/  FMUL R47, R68, R37 ;  /* 0x00000025442f7220 */ /* 0x000fc80000400000 */
[----:B------:R-:W-:-:S04]  /*1ad0*/  FFMA R47, R26, R35, -R47 ;  /* 0x000000231a2f7223 */ /* 0x000fc8000000082f */
[----:B------:R-:W-:-:S04]  /*1ae0*/  FFMA R47, R70, -R39, R47 ;  /* 0x80000027462f7223 */ /* 0x000fc8000000002f */
[----:B------:R-:W-:Y:S01]  /*1af0*/  FMUL R46, R47, 3 ;  /* 0x404000002f2e7820 */ /* 0x000fe20000400000 */
[----:B------:R-:W-:Y:S01]  /*1b00*/  FMUL R47, R62, R37 ;  /* 0x000000253e2f7220 */ /* 0x000fe20000400000 */
[----:B-----5:R-:W-:-:S03]  /*1b10*/  FMUL R61, R38, R61 ;  /* 0x0000003d263d7220 */ /* 0x020fc60000400000 */
[----:B------:R-:W-:Y:S01]  /*1b20*/  FFMA R47, R18, R35, -R47 ;  /* 0x00000023122f7223 */ /* 0x000fe2000000082f */
[----:B------:R-:W-:-:S03]  /*1b30*/  FFMA R25, R46, R61, R25 ;  /* 0x0000003d2e197223 */ /* 0x000fc60000000019 */
[----:B------:R-:W-:-:S04]  /*1b40*/  FFMA R47, R60, -R39, R47 ;  /* 0x800000273c2f7223 */ /* 0x000fc8000000002f */
[----:B------:R-:W-:Y:S01]  /*1b50*/  FMUL R46, R47, 3 ;  /* 0x404000002f2e7820 */ /* 0x000fe20000400000 */
[-C--:B------:R-:W-:Y:S01]  /*1b60*/  FMUL R47, R58, R37.reuse ;  /* 0x000000253a2f7220 */ /* 0x080fe20000400000 */
[----:B------:R-:W-:-:S03]  /*1b70*/  FMUL R37, R54, R37 ;  /* 0x0000002536257220 */ /* 0x000fc60000400000 */
[-C--:B------:R-:W-:Y:S01]  /*1b80*/  FFMA R47, R40, R35.reuse, -R47 ;  /* 0x00000023282f7223 */ /* 0x080fe2000000082f */
[----:B------:R-:W-:-:S03]  /*1b90*/  FFMA R37, R36, R35, -R37 ;  /* 0x0000002324257223 */ /* 0x000fc60000000825 */
[-C--:B------:R-:W-:Y:S01]  /*1ba0*/  FFMA R47, R56, -R39.reuse, R47 ;  /* 0x80000027382f7223 */ /* 0x080fe2000000002f */
[----:B------:R-:W-:-:S03]  /*1bb0*/  FFMA R37, R42, -R39, R37 ;  /* 0x800000272a257223 */ /* 0x000fc60000000025 */
[----:B0-----:R-:W-:Y:S01]  /*1bc0*/  FMUL R44, R47, 3 ;  /* 0x404000002f2c7820 */ /* 0x001fe20000400000 */
[----:B------:R0:W-:Y:S01]  /*1bd0*/  STS [R12+0x4], R33 ;  /* 0x000004210c007388 */ /* 0x0001e20000000800 */
[----:B------:R-:W1:Y:S03]  /*1be0*/  LDCU UR4, c[0x0][0x3a0] ;  /* 0x00007400ff0477ac */ /* 0x000e660008000800 */
[----:B------:R0:W-:Y:S04]  /*1bf0*/  STS [R12+0x8], R31 ;  /* 0x0000081f0c007388 */ /* 0x0001e80000000800 */
        /* <DEDUP_REMOVED lines=8> */
[----:B------:R0:W-:Y:S01]  /*1c80*/  STS [R12+0x2c], R25 ;  /* 0x00002c190c007388 */ /* 0x0001e20000000800 */
[----:B-1----:R-:W-:-:S02]  /*1c90*/  MOV R35, UR4 ;  /* 0x0000000400237c02 */ /* 0x002fc40008000f00 */
[----:B------:R-:W-:Y:S01]  /*1ca0*/  MOV R39, RZ ;  /* 0x000000ff00277202 */ /* 0x000fe20000000f00 */
[----:B--2---:R-:W-:-:S04]  /*1cb0*/  FMUL R51, R38, R51 ;  /* 0x0000003326337220 */ /* 0x004fc80000400000 */
[----:B------:R-:W-:Y:S01]  /*1cc0*/  FFMA R15, R46, R51, R15 ;  /* 0x000000332e0f7223 */ /* 0x000fe2000000000f */
[----:B------:R-:W-:Y:S01]  /*1cd0*/  FMUL R46, R37, 3 ;  /* 0x40400000252e7820 */ /* 0x000fe20000400000 */
[C---:B---3--:R-:W-:Y:S01]  /*1ce0*/  FMUL R53, R38.reuse, R53 ;  /* 0x0000003526357220 */ /* 0x048fe20000400000 */
[----:B----4-:R-:W-:-:S03]  /*1cf0*/  FMUL R59, R38, R59 ;  /* 0x0000003b263b7220 */ /* 0x010fc60000400000 */
[----:B------:R-:W-:Y:S01]  /*1d00*/  FFMA R13, R44, R53, R13 ;  /* 0x000000352c0d7223 */ /* 0x000fe2000000000d */
[----:B------:R-:W-:Y:S01]  /*1d10*/  FFMA R11, R46, R59, R11 ;  /* 0x0000003b2e0b7223 */ /* 0x000fe2000000000b */
[----:B------:R0:W-:Y:S04]  /*1d20*/  STS [R12+0x30], R15 ;  /* 0x0000300f0c007388 */ /* 0x0001e80000000800 */
[----:B------:R0:W-:Y:S04]  /*1d30*/  STS [R12+0x34], R13 ;  /* 0x0000340d0c007388 */ /* 0x0001e80000000800 */
[----:B------:R0:W-:Y:S01]  /*1d40*/  STS [R12+0x38], R11 ;  /* 0x0000380b0c007388 */ /* 0x0001e20000000800 */
[----:B------:R-:W-:-:S07]  /*1d50*/  HFMA2 R37, -RZ, RZ, 0, 0 ;  /* 0x00000000ff257431 */ /* 0x000fce00000001ff */
.L_x_8:
[----:B------:R-:W-:Y:S05]  /*1d60*/  BSYNC.RECONVERGENT B0 ;  /* 0x0000000000007941 */ /* 0x000fea0003800200 */
.L_x_7:
[----:B------:R-:W-:Y:S04]  /*1d70*/  BSSY.RECONVERGENT B0, `(.L_x_9) ;  /* 0x000012c000007945 */ /* 0x000fe80003800200 */
[----:B------:R-:W-:Y:S05]  /*1d80*/  @!P1 BRA `(.L_x_10) ;  /* 0x0000001000549947 */ /* 0x000fea0003800000 */
[----:B------:R-:W1:Y:S01]  /*1d90*/  LDC.64 R46, c[0x0][0x3c0] ;  /* 0x0000f000ff2e7b82 */ /* 0x000e620000000a00 */
[-C--:B------:R-:W-:Y:S01]  /*1da0*/  FMUL R45, R8, R35.reuse ;  /* 0x00000023082d7220 */ /* 0x080fe20000400000 */
[----:B------:R-:W-:Y:S01]  /*1db0*/  FMUL R52, R52, R35 ;  /* 0x0000002334347220 */ /* 0x000fe20000400000 */
[----:B------:R-:W2:Y:S02]  /*1dc0*/  LDCU UR4, c[0x0][0x3a4] ;  /* 0x00007480ff0477ac */ /* 0x000ea40008000800 */
[----:B------:R-:W-:-:S04]  /*1dd0*/  FFMA R45, R6, R37, R45 ;  /* 0x00000025062d7223 */ /* 0x000fc8000000002d */
[----:B------:R-:W-:-:S04]  /*1de0*/  FFMA R45, R0, R39, R45 ;  /* 0x00000027002d7223 */ /* 0x000fc8000000002d */
[----:B------:R-:W-:-:S04]  /*1df0*/  FMUL R53, R45, 3 ;  /* 0x404000002d357820 */ /* 0x000fc80000400000 */
[----:B------:R-:W3:Y:S01]  /*1e00*/  F2F.F64.F32 R44, R53 ;  /* 0x00000035002c7310 */ /* 0x000ee20000201800 */
[----:B------:R-:W-:Y:S01]  /*1e10*/  FMUL R61, R53, R53 ;  /* 0x00000035353d7220 */ /* 0x000fe20000400000 */
[----:B-1----:R-:W4:Y:S06]  /*1e20*/  LDG.E R59, desc[UR6][R46.64] ;  /* 0x000000062e3b7981 */ /* 0x002f2c000c1e1900 */
[----:B------:R-:W1:Y:S01]  /*1e30*/  F2F.F64.F32 R50, R61 ;  /* 0x0000003d00327310 */ /* 0x000e620000201800 */
[----:B------:R-:W5:Y:S01]  /*1e40*/  LDG.E R65, desc[UR6][R46.64+0x4] ;  /* 0x000004062e417981 */ /* 0x000f62000c1e1900 */
[----:B---3--:R-:W-:Y:S01]  /*1e50*/  DADD R44, R44, 1 ;  /* 0x3ff000002c2c7429 */ /* 0x008fe20000000000 */
[-C--:B------:R-:W-:Y:S01]  /*1e60*/  FMUL R41, R41, R35.reuse ;  /* 0x0000002329297220 */ /* 0x080fe20000400000 */
[-C--:B------:R-:W-:Y:S01]  /*1e70*/  FMUL R67, R90, R35.reuse ;  /* 0x000000235a437220 */ /* 0x080fe20000400000 */
[----:B------:R-:W3:Y:S05]  /*1e80*/  LDG.E R69, desc[UR6][R46.64+0x38] ;  /* 0x000038062e457981 */ /* 0x000eea000c1e1900 */
[----:B-1----:R-:W-:Y:S01]  /*1e90*/  DFMA R50, R50, 0.5, R44 ;  /* 0x3fe000003232782b */ /* 0x002fe2000000002c */
[----:B------:R-:W-:-:S04]  /*1ea0*/  FMUL R44, R35, R35 ;  /* 0x00000023232c7220 */ /* 0x000fc80000400000 */
[----:B------:R-:W-:-:S04]  /*1eb0*/  FFMA R44, R37, R37, R44 ;  /* 0x00000025252c7223 */ /* 0x000fc8000000002c */
[----:B------:R-:W-:Y:S01]  /*1ec0*/  FFMA R44, R39, R39, R44 ;  /* 0x00000027272c7223 */ /* 0x000fe2000000002c */
[----:B------:R-:W-:-:S05]  /*1ed0*/  FFMA R49, R49, R37, R52 ;  /* 0x0000002531317223 */ /* 0x000fca0000000034 */
[----:B------:R-:W1:Y:S01]  /*1ee0*/  F2F.F64.F32 R44, R44 ;  /* 0x0000002c002c7310 */ /* 0x000e620000201800 */
[----:B------:R-:W-:Y:S01]  /*1ef0*/  FFMA R63, R48, R39, R49 ;  /* 0x00000027303f7223 */ /* 0x000fe20000000031 */
[----:B-1----:R-:W-:-:S03]  /*1f00*/  DFMA R50, R44, -1.5, R50 ;  /* 0xbff800002c32782b */ /* 0x002fc60000000032 */
[----:B------:R-:W-:-:S04]  /*1f10*/  FMUL R63, R63, 3 ;  /* 0x404000003f3f7820 */ /* 0x000fc80000400000 */
[----:B------:R-:W-:Y:S01]  /*1f20*/  FMUL R61, R63, R63 ;  /* 0x0000003f3f3d7220 */ /* 0x000fe20000400000 */
[----:B----4-:R-:W-:-:S04]  /*1f30*/  FMUL R59, R38, R59 ;  /* 0x0000003b263b7220 */ /* 0x010fc80000400000 */
[----:B------:R-:W1:Y:S02]  /*1f40*/  F2F.F64.F32 R48, R59 ;  /* 0x0000003b00307310 */ /* 0x000e640000201800 */
[----:B-1----:R-:W-:-:S10]  /*1f50*/  DMUL R52, R48, R50 ;  /* 0x0000003230347228 */ /* 0x002fd40000000000 */
[----:B------:R-:W1:Y:S08]  /*1f60*/  F2F.F32.F64 R52, R52 ;  /* 0x0000003400347310 */ /* 0x000e700000301000 */
[----:B------:R-:W4:Y:S01]  /*1f70*/  F2F.F64.F32 R50, R63 ;  /* 0x0000003f00327310 */ /* 0x000f220000201800 */
[----:B-1----:R-:W-:-:S04]  /*1f80*/  FADD R48, R3, -R52 ;  /* 0x8000003403307221 */ /* 0x002fc80000000000 */
[----:B--2---:R-:W-:-:S03]  /*1f90*/  FFMA R3, -R48, UR4, R3 ;  /* 0x0000000430037c23 */ /* 0x004fc60008000103 */
[----:B------:R-:W1:Y:S01]  /*1fa0*/  F2F.F64.F32 R48, R61 ;  /* 0x0000003d00307310 */ /* 0x000e620000201800 */
[----:B----4-:R-:W-:-:S08]  /*1fb0*/  DADD R50, R50, 1 ;  /* 0x3ff0000032327429 */ /* 0x010fd00000000000 */
[----:B-1----:R-:W-:Y:S01]  /*1fc0*/  DFMA R48, R48, 0.5, R50 ;  /* 0x3fe000003030782b */ /* 0x002fe20000000032 */
[----:B------:R-:W-:Y:S02]  /*1fd0*/  FMUL R50, R55, R35 ;  /* 0x0000002337327220 */ /* 0x000fe40000400000 */
[----:B------:R-:W2:Y:S02]  /*1fe0*/  LDG.E R55, desc[UR6][R46.64+0x8] ;  /* 0x000008062e377981 */ /* 0x000ea4000c1e1900 */
[----:B------:R-:W-:Y:S02]  /*1ff0*/  FFMA R50, R43, R37, R50 ;  /* 0x000000252b327223 */ /* 0x000fe40000000032 */
[----:B------:R-:W4:Y:S02]  /*2000*/  LDG.E R43, desc[UR6][R46.64+0xc] ;  /* 0x00000c062e2b7981 */ /* 0x000f24000c1e1900 */
[----:B------:R-:W-:-:S04]  /*2010*/  FFMA R50, R57, R39, R50 ;  /* 0x0000002739327223 */ /* 0x000fc80000000032 */
[----:B------:R-:W-:-:S04]  /*2020*/  FMUL R57, R50, 3 ;  /* 0x4040000032397820 */ /* 0x000fc80000400000 */
[----:B------:R1:W0:Y:S01]  /*2030*/  F2F.F64.F32 R52, R57 ;  /* 0x0000003900347310 */ /* 0x0002220000201800 */
[----:B------:R-:W-:Y:S02]  /*2040*/  FMUL R59, R57, R57 ;  /* 0x00000039393b7220 */ /* 0x000fe40000400000 */
[----:B-1----:R-:W3:Y:S05]  /*2050*/  LDG.E R57, desc[UR6][R46.64+0x10] ;  /* 0x000010062e397981 */ /* 0x002eea000c1e1900 */
[----:B------:R1:W5:Y:S02]  /*2060*/  F2F.F64.F32 R50, R59 ;  /* 0x0000003b00327310 */ /* 0x0003640000201800 */
[----:B-1----:R-:W3:Y:S01]  /*2070*/  LDG.E R59, desc[UR6][R46.64+0x14] ;  /* 0x000014062e3b7981 */ /* 0x002ee2000c1e1900 */
[----:B0-----:R-:W-:-:S08]  /*2080*/  DADD R52, R52, 1 ;  /* 0x3ff0000034347429 */ /* 0x001fd00000000000 */
[----:B-----5:R-:W-:Y:S01]  /*2090*/  DFMA R50, R50, 0.5, R52 ;  /* 0x3fe000003232782b */ /* 0x020fe20000000034 */
[----:B------:R-:W-:-:S06]  /*20a0*/  FMUL R52, R38, R65 ;  /* 0x0000004126347220 */ /* 0x000fcc0000400000 */
[----:B------:R-:W0:Y:S01]  /*20b0*/  F2F.F64.F32 R52, R52 ;  /* 0x0000003400347310 */ /* 0x000e220000201800 */
[----:B------:R-:W-:-:S08]  /*20c0*/  DFMA R48, R44, -1.5, R48 ;  /* 0xbff800002c30782b */ /* 0x000fd00000000030 */
[----:B0-----:R-:W-:Y:S01]  /*20d0*/  DMUL R48, R52, R48 ;  /* 0x0000003034307228 */ /* 0x001fe20000000000 */
[----:B------:R-:W-:-:S04]  /*20e0*/  FMUL R53, R82, R35 ;  /* 0x0000002352357220 */ /* 0x000fc80000400000 */
[----:B------:R-:W-:-:S04]  /*20f0*/  FFMA R53, R64, R37, R53 ;  /* 0x0000002540357223 */ /* 0x000fc80000000035 */
[----:B------:R-:W-:-:S04]  /*2100*/  FFMA R53, R16, R39, R53 ;  /* 0x0000002710357223 */ /* 0x000fc80000000035 */
[----:B------:R-:W-:Y:S01]  /*2110*/  FMUL R16, R53, 3 ;  /* 0x4040000035107820 */ /* 0x000fe20000400000 */
[----:B------:R-:W-:-:S03]  /*2120*/  FFMA R61, R88, R37, R41 ;  /* 0x00000025583d7223 */ /* 0x000fc60000000029 */
[----:B------:R-:W0:Y:S01]  /*2130*/  F2F.F64.F32 R52, R16 ;  /* 0x0000001000347310 */ /* 0x000e220000201800 */
[----:B------:R-:W-:-:S07]  /*2140*/  FMUL R41, R16, R16 ;  /* 0x0000001010297220 */ /* 0x000fce0000400000 */
[----:B------:R1:W5:Y:S01]  /*2150*/  F2F.F64.F32 R64, R41 ;  /* 0x0000002900407310 */ /* 0x0003620000201800 */
[----:B------:R-:W-:Y:S01]  /*2160*/  FFMA R61, R86, R39, R61 ;  /* 0x00000027563d7223 */ /* 0x000fe2000000003d */
[----:B0-----:R-:W-:-:S03]  /*2170*/  DADD R52, R52, 1 ;  /* 0x3ff0000034347429 */ /* 0x001fc60000000000 */
[----:B------:R-:W-:Y:S01]  /*2180*/  FMUL R61, R61, 3 ;  /* 0x404000003d3d7820 */ /* 0x000fe20000400000 */
[----:B------:R-:W-:Y:S01]  /*2190*/  FFMA R67, R30, R37, R67 ;  /* 0x000000251e437223 */ /* 0x000fe20000000043 */
[----:B-1----:R-:W3:Y:S03]  /*21a0*/  LDG.E R41, desc[UR6][R46.64+0x18] ;  /* 0x000018062e297981 */ /* 0x002ee6000c1e1900 */
[----:B-----5:R-:W-:Y:S01]  /*21b0*/  DFMA R52, R64, 0.5, R52 ;  /* 0x3fe000004034782b */ /* 0x020fe20000000034 */
[----:B------:R-:W0:Y:S01]  /*21c0*/  F2F.F64.F32 R64, R61 ;  /* 0x0000003d00407310 */ /* 0x000e220000201800 */
[----:B------:R-:W-:Y:S01]  /*21d0*/  FMUL R63, R61, R61 ;  /* 0x0000003d3d3f7220 */ /* 0x000fe20000400000 */
[----:B------:R-:W-:-:S06]  /*21e0*/  FFMA R67, R92, R39, R67 ;  /* 0x000000275c437223 */ /* 0x000fcc0000000043 */
[----:B------:R-:W1:Y:S01]  /*21f0*/  F2F.F64.F32 R86, R63 ;  /* 0x0000003f00567310 */ /* 0x000e620000201800 */
[----:B------:R-:W-:Y:S01]  /*2200*/  FMUL R67, R67, 3 ;  /* 0x4040000043437820 */ /* 0x000fe20000400000 */
[----:B0-----:R-:W-:-:S06]  /*2210*/  DADD R64, R64, 1 ;  /* 0x3ff0000040407429 */ /* 0x001fcc0000000000 */
[----:B------:R0:W5:Y:S01]  /*2220*/  F2F.F64.F32 R82, R67 ;  /* 0x0000004300527310 */ /* 0x0001620000201800 */
[----:B------:R-:W-:Y:S01]  /*2230*/  FMUL R16, R67, R67 ;  /* 0x0000004343107220 */ /* 0x000fe20000400000 */
[----:B-1----:R-:W-:Y:S01]  /*2240*/  DFMA R86, R86, 0.5, R64 ;  /* 0x3fe000005656782b */ /* 0x002fe20000000040 */
[----:B0-----:R-:W3:Y:S05]  /*2250*/  LDG.E R67, desc[UR6][R46.64+0x34] ;  /* 0x000034062e437981 */ /* 0x001eea000c1e1900 */
[----:B------:R-:W0:Y:S01]  /*2260*/  F2F.F64.F32 R64, R16 ;  /* 0x0000001000407310 */ /* 0x000e220000201800 */
[----:B-----5:R-:W-:-:S08]  /*2270*/  DADD R82, R82, 1 ;  /* 0x3ff0000052527429 */ /* 0x020fd00000000000 */
[----:B0-----:R-:W-:Y:S02]  /*2280*/  DFMA R64, R64, 0.5, R82 ;  /* 0x3fe000004040782b */ /* 0x001fe40000000052 */
[C---:B------:R-:W-:Y:S02]  /*2290*/  DFMA R50, R44.reuse, -1.5, R50 ;  /* 0xbff800002c32782b */ /* 0x040fe40000000032 */
[C---:B------:R-:W-:Y:S02]  /*22a0*/  DFMA R52, R44.reuse, -1.5, R52 ;  /* 0xbff800002c34782b */ /* 0x040fe40000000034 */
[----:B------:R-:W-:Y:S01]  /*22b0*/  DFMA R86, R44, -1.5, R86 ;  /* 0xbff800002c56782b */ /* 0x000fe20000000056 */
[C---:B--2---:R-:W-:Y:S02]  /*22c0*/  FMUL R30, R38.reuse, R55 ;  /* 0x00000037261e7220 */ /* 0x044fe40000400000 */
[----:B------:R-:W2:Y:S01]  /*22d0*/  LDG.E R55, desc[UR6][R46.64+0x20] ;  /* 0x000020062e377981 */ /* 0x000ea2000c1e1900 */
[----:B----4-:R-:W-:-:S03]  /*22e0*/  FMUL R61, R38, R43 ;  /* 0x0000002b263d7220 */ /* 0x010fc60000400000 */
[----:B------:R-:W4:Y:S01]  /*22f0*/  LDG.E R43, desc[UR6][R46.64+0x1c] ;  /* 0x00001c062e2b7981 */ /* 0x000f22000c1e1900 */
[----:B------:R-:W0:Y:S02]  /*2300*/  F2F.F64.F32 R82, R30 ;  /* 0x0000001e00527310 */ /* 0x000e240000201800 */
[----:B0-----:R-:W-:-:S06]  /*2310*/  DMUL R50, R82, R50 ;  /* 0x0000003252327228 */ /* 0x001fcc0000000000 */
[----:B------:R0:W1:Y:S01]  /*2320*/  F2F.F64.F32 R82, R61 ;  /* 0x0000003d00527310 */ /* 0x0000620000201800 */
[C---:B---3--:R-:W-:Y:S02]  /*2330*/  FMUL R63, R38.reuse, R57 ;  /* 0x00000039263f7220 */ /* 0x048fe40000400000 */
[----:B------:R-:W3:Y:S04]  /*2340*/  LDG.E R57, desc[UR6][R46.64+0x24] ;  /* 0x000024062e397981 */ /* 0x000ee8000c1e1900 */
[----:B0-----:R-:W5:Y:S01]  /*2350*/  LDG.E R61, desc[UR6][R46.64+0x28] ;  /* 0x000028062e3d7981 */ /* 0x001f62000c1e1900 */
[----:B-1----:R-:W-:Y:S01]  /*2360*/  DMUL R52, R82, R52 ;  /* 0x0000003452347228 */ /* 0x002fe20000000000 */
[----:B------:R0:W1:Y:S02]  /*2370*/  F2F.F64.F32 R82, R63 ;  /* 0x0000003f00527310 */ /* 0x0000640000201800 */
[----:B0-----:R-:W5:Y:S01]  /*2380*/  LDG.E R63, desc[UR6][R46.64+0x30] ;  /* 0x000030062e3f7981 */ /* 0x001f62000c1e1900 */
[----:B-1----:R-:W-:Y:S01]  /*2390*/  DMUL R82, R82, R86 ;  /* 0x0000005652527228 */ /* 0x002fe20000000000 */
[----:B------:R-:W-:-:S02]  /*23a0*/  FMUL R86, R38, R59 ;  /* 0x0000003b26567220 */ /* 0x000fc40000400000 */
[----:B------:R0:W3:Y:S01]  /*23b0*/  LDG.E R59, desc[UR6][R46.64+0x2c] ;  /* 0x00002c062e3b7981 */ /* 0x0000e2000c1e1900 */
[----:B------:R-:W-:-:S04]  /*23c0*/  FMUL R71, R34, R35 ;  /* 0x0000002322477220 */ /* 0x000fc80000400000 */
[----:B------:R-:W-:Y:S01]  /*23d0*/  FFMA R71, R20, R37, R71 ;  /* 0x0000002514477223 */ /* 0x000fe20000000047 */
[----:B------:R-:W1:Y:S01]  /*23e0*/  F2F.F64.F32 R86, R86 ;  /* 0x0000005600567310 */ /* 0x000e620000201800 */
[----:B------:R-:W-:Y:S02]  /*23f0*/  FMUL R73, R78, R35 ;  /* 0x000000234e497220 */ /* 0x000fe40000400000 */
[----:B------:R-:W-:Y:S01]  /*2400*/  FFMA R71, R14, R39, R71 ;  /* 0x000000270e477223 */ /* 0x000fe20000000047 */
[----:B------:R-:W-:Y:S01]  /*2410*/  DFMA R64, R44, -1.5, R64 ;  /* 0xbff800002c40782b */ /* 0x000fe20000000040 */
[----:B------:R-:W-:Y:S02]  /*2420*/  FFMA R73, R84, R37, R73 ;  /* 0x0000002554497223 */ /* 0x000fe40000000049 */
[----:B------:R-:W-:Y:S01]  /*2430*/  FMUL R71, R71, 3 ;  /* 0x4040000047477820 */ /* 0x000fe20000400000 */
[----:B------:R-:W-:Y:S01]  /*2440*/  F2F.F32.F64 R16, R48 ;  /* 0x0000003000107310 */ /* 0x000fe20000301000 */
[----:B------:R-:W-:-:S02]  /*2450*/  FFMA R73, R66, R39, R73 ;  /* 0x0000002742497223 */ /* 0x000fc40000000049 */
[----:B------:R-:W-:-:S05]  /*2460*/  FMUL R20, R71, R71 ;  /* 0x0000004747147220 */ /* 0x000fca0000400000 */
[----:B------:R-:W0:Y:S01]  /*2470*/  F2F.F64.F32 R48, R71 ;  /* 0x0000004700307310 */ /* 0x000e220000201800 */
[----:B------:R-:W-:Y:S01]  /*2480*/  FMUL R73, R73, 3 ;  /* 0x4040000049497820 */ /* 0x000fe20000400000 */
[----:B-1----:R-:W-:-:S06]  /*2490*/  DMUL R64, R86, R64 ;  /* 0x0000004056407228 */ /* 0x002fcc0000000000 */
[----:B------:R1:W-:Y:S02]  /*24a0*/  F2F.F32.F64 R30, R50 ;  /* 0x00000032001e7310 */ /* 0x0003e40000301000 */
[----:B-1----:R-:W-:-:S06]  /*24b0*/  FMUL R51, R22, R35 ;  /* 0x0000002316337220 */ /* 0x002fcc0000400000 */
[----:B------:R1:W-:Y:S01]  /*24c0*/  F2F.F32.F64 R86, R52 ;  /* 0x0000003400567310 */ /* 0x0003e20000301000 */
[----:B------:R-:W-:Y:S01]  /*24d0*/  FMUL R22, R73, R73 ;  /* 0x0000004949167220 */ /* 0x000fe20000400000 */
[----:B0-----:R-:W-:-:S06]  /*24e0*/  DADD R48, R48, 1 ;  /* 0x3ff0000030307429 */ /* 0x001fcc0000000000 */
[----:B------:R-:W0:Y:S01]  /*24f0*/  F2F.F64.F32 R46, R20 ;  /* 0x00000014002e7310 */ /* 0x000e220000201800 */
[----:B-1----:R-:W-:-:S07]  /*2500*/  FFMA R53, R32, R37, R51 ;  /* 0x0000002520357223 */ /* 0x002fce0000000033 */
[----:B------:R-:W1:Y:S01]  /*2510*/  F2F.F64.F32 R50, R73 ;  /* 0x0000004900327310 */ /* 0x000e620000201800 */
[----:B------:R-:W-:-:S07]  /*2520*/  FFMA R10, R10, R39, R53 ;  /* 0x000000270a0a7223 */ /* 0x000fce0000000035 */
[----:B------:R-:W1:Y:S01]  /*2530*/  F2F.F64.F32 R52, R22 ;  /* 0x0000001600347310 */ /* 0x000e620000201800 */
[----:B------:R-:W-:Y:S01]  /*2540*/  FMUL R10, R10, 3 ;  /* 0x404000000a0a7820 */ /* 0x000fe20000400000 */
[----:B0-----:R-:W-:Y:S02]  /*2550*/  DFMA R46, R46, 0.5, R48 ;  /* 0x3fe000002e2e782b */ /* 0x001fe40000000030 */
[----:B-1----:R-:W-:-:S04]  /*2560*/  DADD R50, R50, 1 ;  /* 0x3ff0000032327429 */ /* 0x002fc80000000000 */
[----:B------:R-:W0:Y:S01]  /*2570*/  F2F.F64.F32 R48, R10 ;  /* 0x0000000a00307310 */ /* 0x000e220000201800 */
[----:B------:R-:W-:Y:S01]  /*2580*/  FMUL R20, R10, R10 ;  /* 0x0000000a0a147220 */ /* 0x000fe20000400000 */
[----:B------:R-:W-:Y:S02]  /*2590*/  FMUL R41, R38, R41 ;  /* 0x0000002926297220 */ /* 0x000fe40000400000 */
[----:B------:R-:W-:-:S04]  /*25a0*/  DFMA R52, R52, 0.5, R50 ;  /* 0x3fe000003434782b */ /* 0x000fc80000000032 */
[----:B------:R-:W1:Y:S01]  /*25b0*/  F2F.F64.F32 R50, R20 ;  /* 0x0000001400327310 */ /* 0x000e620000201800 */
[----:B0-----:R-:W-:-:S07]  /*25c0*/  DADD R48, R48, 1 ;  /* 0x3ff0000030307429 */ /* 0x001fce0000000000 */
[----:B------:R-:W-:Y:S01]  /*25d0*/  F2F.F32.F64 R14, R64 ;  /* 0x00000040000e7310 */ /* 0x000fe20000301000 */
[----:B------:R-:W-:-:S07]  /*25e0*/  DFMA R46, R44, -1.5, R46 ;  /* 0xbff800002c2e782b */ /* 0x000fce000000002e */
[----:B------:R0:W0:Y:S01]  /*25f0*/  F2F.F64.F32 R64, R41 ;  /* 0x0000002900407310 */ /* 0x0000220000201800 */
[----:B-1----:R-:W-:Y:S02]  /*2600*/  DFMA R48, R50, 0.5, R48 ;  /* 0x3fe000003230782b */ /* 0x002fe40000000030 */
[----:B------:R-:W-:Y:S01]  /*2610*/  DFMA R52, R44, -1.5, R52 ;  /* 0xbff800002c34782b */ /* 0x000fe20000000034 */
[----:B0-----:R-:W-:Y:S01]  /*2620*/  FMUL R41, R28, R35 ;  /* 0x000000231c297220 */ /* 0x001fe20000400000 */
[----:B------:R-:W-:-:S03]  /*2630*/  DMUL R64, R64, R46 ;  /* 0x0000002e40407228 */ /* 0x000fc60000000000 */
[----:B------:R-:W-:Y:S01]  /*2640*/  FFMA R41, R80, R37, R41 ;  /* 0x0000002550297223 */ /* 0x000fe20000000029 */
[----:B------:R-:W-:-:S03]  /*2650*/  DFMA R48, R44, -1.5, R48 ;  /* 0xbff800002c30782b */ /* 0x000fc60000000030 */
[----:B------:R-:W-:-:S04]  /*2660*/  FFMA R41, R76, R39, R41 ;  /* 0x000000274c297223 */ /* 0x000fc80000000029 */
[----:B------:R-:W-:Y:S01]  /*2670*/  FMUL R41, R41, 3 ;  /* 0x4040000029297820 */ /* 0x000fe20000400000 */
[----:B------:R-:W-:Y:S01]  /*2680*/  F2F.F32.F64 R10, R64 ;  /* 0x00000040000a7310 */ /* 0x000fe20000301000 */
[C---:B----4-:R-:W-:Y:S01]  /*2690*/  FMUL R43, R38.reuse, R43 ;  /* 0x0000002b262b7220 */ /* 0x050fe20000400000 */
[----:B--2---:R-:W-:-:S06]  /*26a0*/  FMUL R55, R38, R55 ;  /* 0x0000003726377220 */ /* 0x004fcc0000400000 */
[----:B------:R-:W0:Y:S08]  /*26b0*/  F2F.F64.F32 R50, R43 ;  /* 0x0000002b00327310 */ /* 0x000e300000201800 */
[----:B------:R-:W1:Y:S01]  /*26c0*/  F2F.F64.F32 R46, R55 ;  /* 0x00000037002e7310 */ /* 0x000e620000201800 */
[----:B0-----:R-:W-:Y:S01]  /*26d0*/  DMUL R50, R50, R52 ;  /* 0x0000003432327228 */ /* 0x001fe20000000000 */
[----:B------:R-:W-:-:S04]  /*26e0*/  FMUL R53, R26, R35 ;  /* 0x000000231a357220 */ /* 0x000fc80000400000 */
[----:B------:R-:W-:Y:S01]  /*26f0*/  FFMA R53, R68, R37, R53 ;  /* 0x0000002544357223 */ /* 0x000fe20000000035 */
[----:B-1----:R-:W-:Y:S01]  /*2700*/  DMUL R46, R46, R48 ;  /* 0x000000302e2e7228 */ /* 0x002fe20000000000 */
[----:B------:R-:W0:Y:S02]  /*2710*/  F2F.F64.F32 R48, R41 ;  /* 0x0000002900307310 */ /* 0x000e240000201800 */
[----:B------:R-:W-:-:S04]  /*2720*/  FFMA R70, R70, R39, R53 ;  /* 0x0000002746467223 */ /* 0x000fc80000000035 */
[----:B------:R-:W-:Y:S02]  /*2730*/  FMUL R26, R70, 3 ;  /* 0x40400000461a7820 */ /* 0x000fe40000400000 */
[----:B------:R-:W-:Y:S02]  /*2740*/  F2F.F32.F64 R22, R46 ;  /* 0x0000002e00167310 */ /* 0x000fe40000301000 */
[----:B------:R-:W-:-:S06]  /*2750*/  FMUL R28, R26, R26 ;  /* 0x0000001a1a1c7220 */ /* 0x000fcc0000400000 */
[----:B------:R-:W1:Y:S01]  /*2760*/  F2F.F64.F32 R46, R26 ;  /* 0x0000001a002e7310 */ /* 0x000e620000201800 */
[----:B0-----:R-:W-:Y:S01]  /*2770*/  DADD R70, R48, 1 ;  /* 0x3ff0000030467429 */ /* 0x001fe20000000000 */
[----:B------:R-:W-:-:S06]  /*2780*/  FMUL R43, R24, R35 ;  /* 0x00000023182b7220 */ /* 0x000fcc0000400000 */
[----:B------:R-:W0:Y:S01]  /*2790*/  F2F.F64.F32 R48, R28 ;  /* 0x0000001c00307310 */ /* 0x000e220000201800 */
[----:B------:R-:W-:Y:S01]  /*27a0*/  FFMA R43, R74, R37, R43 ;  /* 0x000000254a2b7223 */ /* 0x000fe2000000002b */
[----:B---3--:R-:W-:Y:S01]  /*27b0*/  FMUL R59, R38, R59 ;  /* 0x0000003b263b7220 */ /* 0x008fe20000400000 */
[----:B-1----:R-:W-:Y:S02]  /*27c0*/  DADD R46, R46, 1 ;  /* 0x3ff000002e2e7429 */ /* 0x002fe40000000000 */
[----:B------:R-:W-:Y:S01]  /*27d0*/  FFMA R43, R72, R39, R43 ;  /* 0x00000027482b7223 */ /* 0x000fe2000000002b */
[----:B------:R-:W-:Y:S01]  /*27e0*/  FMUL R24, R41, R41 ;  /* 0x0000002929187220 */ /* 0x000fe20000400000 */
[----:B------:R-:W-:Y:S02]  /*27f0*/  FMUL R41, R18, R35 ;  /* 0x0000002312297220 */ /* 0x000fe40000400000 */
[----:B------:R-:W-:Y:S02]  /*2800*/  FMUL R43, R43, 3 ;  /* 0x404000002b2b7820 */ /* 0x000fe40000400000 */
[----:B0-----:R-:W-:Y:S01]  /*2810*/  DFMA R46, R48, 0.5, R46 ;  /* 0x3fe00000302e782b */ /* 0x001fe2000000002e */
[----:B------:R-:W0:Y:S01]  /*2820*/  F2F.F64.F32 R48, R59 ;  /* 0x0000003b00307310 */ /* 0x000e220000201800 */
[----:B------:R-:W-:-:S07]  /*2830*/  FFMA R41, R62, R37, R41 ;  /* 0x000000253e297223 */ /* 0x000fce0000000029 */
[----:B------:R1:W-:Y:S01]  /*2840*/  F2F.F32.F64 R20, R50 ;  /* 0x0000003200147310 */ /* 0x0003e20000301000 */
[----:B------:R-:W-:Y:S01]  /*2850*/  DFMA R46, R44, -1.5, R46 ;  /* 0xbff800002c2e782b */ /* 0x000fe2000000002e */
[----:B------:R-:W-:-:S06]  /*2860*/  FFMA R60, R60, R39, R41 ;  /* 0x000000273c3c7223 */ /* 0x000fcc0000000029 */
[----:B------:R2:W3:Y:S01]  /*2870*/  F2F.F64.F32 R52, R43 ;  /* 0x0000002b00347310 */ /* 0x0004e20000201800 */
[----:B-1----:R-:W-:Y:S01]  /*2880*/  FMUL R50, R43, R43 ;  /* 0x0000002b2b327220 */ /* 0x002fe20000400000 */
[----:B--2---:R-:W-:-:S04]  /*2890*/  FMUL R43, R40, R35 ;  /* 0x00000023282b7220 */ /* 0x004fc80000400000 */
[----:B------:R-:W-:Y:S01]  /*28a0*/  FFMA R43, R58, R37, R43 ;  /* 0x000000253a2b7223 */ /* 0x000fe2000000002b */
[----:B------:R-:W-:-:S03]  /*28b0*/  FMUL R60, R60, 3 ;  /* 0x404000003c3c7820 */ /* 0x000fc60000400000 */
[----:B------:R-:W-:Y:S01]  /*28c0*/  FFMA R43, R56, R39, R43 ;  /* 0x00000027382b7223 */ /* 0x000fe2000000002b */
[----:B0-----:R-:W-:Y:S01]  /*28d0*/  DMUL R46, R48, R46 ;  /* 0x0000002e302e7228 */ /* 0x001fe20000000000 */
[----:B------:R-:W0:Y:S02]  /*28e0*/  F2F.F64.F32 R48, R60 ;  /* 0x0000003c00307310 */ /* 0x000e240000201800 */
[----:B------:R-:W-:Y:S01]  /*28f0*/  FMUL R26, R43, 3 ;  /* 0x404000002b1a7820 */ /* 0x000fe20000400000 */
[----:B------:R-:W-:-:S04]  /*2900*/  FMUL R43, R36, R35 ;  /* 0x00000023242b7220 */ /* 0x000fc80000400000 */
[----:B------:R-:W-:Y:S01]  /*2910*/  FFMA R43, R54, R37, R43 ;  /* 0x00000025362b7223 */ /* 0x000fe2000000002b */
[----:B------:R1:W-:Y:S03]  /*2920*/  F2F.F64.F32 R64, R24 ;  /* 0x0000001800407310 */ /* 0x0003e60000201800 */
[----:B------:R-:W-:Y:S01]  /*2930*/  FFMA R43, R42, R39, R43 ;  /* 0x000000272a2b7223 */ /* 0x000fe2000000002b */
[----:B-1----:R-:W-:-:S04]  /*2940*/  FMUL R24, R60, R60 ;  /* 0x0000003c3c187220 */ /* 0x002fc80000400000 */
[----:B------:R-:W1:Y:S01]  /*2950*/  F2F.F64.F32 R50, R50 ;  /* 0x0000003200327310 */ /* 0x000e620000201800 */
[----:B------:R-:W-:Y:S01]  /*2960*/  FMUL R28, R26, R26 ;  /* 0x0000001a1a1c7220 */ /* 0x000fe20000400000 */
[----:B------:R-:W-:-:S06]  /*2970*/  FMUL R32, R43, 3 ;  /* 0x404000002b207820 */ /* 0x000fcc0000400000 */
[----:B------:R-:W-:Y:S01]  /*2980*/  F2F.F32.F64 R18, R46 ;  /* 0x0000002e00127310 */ /* 0x000fe20000301000 */
[----:B---3--:R-:W-:-:S07]  /*2990*/  DADD R52, R52, 1 ;  /* 0x3ff0000034347429 */ /* 0x008fce0000000000 */
[----:B------:R-:W2:Y:S01]  /*29a0*/  F2F.F64.F32 R34, R26 ;  /* 0x0000001a00227310 */ /* 0x000ea20000201800 */
[----:B0-----:R-:W-:-:S07]  /*29b0*/  DADD R48, R48, 1 ;  /* 0x3ff0000030307429 */ /* 0x001fce0000000000 */
[----:B------:R-:W0:Y:S01]  /*29c0*/  F2F.F64.F32 R46, R24 ;  /* 0x00000018002e7310 */ /* 0x000e220000201800 */
[----:B------:R-:W-:Y:S01]  /*29d0*/  FMUL R39, R32, R32 ;  /* 0x0000002020277220 */ /* 0x000fe20000400000 */
[----:B-1----:R-:W-:-:S06]  /*29e0*/  DFMA R50, R50, 0.5, R52 ;  /* 0x3fe000003232782b */ /* 0x002fcc0000000034 */
[----:B------:R-:W1:Y:S01]  /*29f0*/  F2F.F64.F32 R42, R28 ;  /* 0x0000001c002a7310 */ /* 0x000e620000201800 */
[----:B--2---:R-:W-:-:S07]  /*2a00*/  DADD R52, R34, 1 ;  /* 0x3ff0000022347429 */ /* 0x004fce0000000000 */
[----:B------:R-:W2:Y:S01]  /*2a10*/  F2F.F64.F32 R36, R32 ;  /* 0x0000002000247310 */ /* 0x000ea20000201800 */
[----:B0-----:R-:W-:Y:S02]  /*2a20*/  DFMA R48, R46, 0.5, R48 ;  /* 0x3fe000002e30782b */ /* 0x001fe40000000030 */
[----:B------:R-:W-:-:S05]  /*2a30*/  DFMA R64, R64, 0.5, R70 ;  /* 0x3fe000004040782b */ /* 0x000fca0000000046 */
[----:B------:R-:W0:Y:S01]  /*2a40*/  F2F.F64.F32 R46, R39 ;  /* 0x00000027002e7310 */ /* 0x000e220000201800 */
[----:B-1----:R-:W-:Y:S01]  /*2a50*/  DFMA R42, R42, 0.5, R52 ;  /* 0x3fe000002a2a782b */ /* 0x002fe20000000034 */
[C---:B------:R-:W-:Y:S01]  /*2a60*/  FMUL R34, R38.reuse, R67 ;  /* 0x0000004326227220 */ /* 0x040fe20000400000 */
[C---:B------:R-:W-:Y:S01]  /*2a70*/  FMUL R57, R38.reuse, R57 ;  /* 0x0000003926397220 */ /* 0x040fe20000400000 */
[----:B--2---:R-:W-:Y:S01]  /*2a80*/  DADD R52, R36, 1 ;  /* 0x3ff0000024347429 */ /* 0x004fe20000000000 */
[C---:B-----5:R-:W-:Y:S01]  /*2a90*/  FMUL R61, R38.reuse, R61 ;  /* 0x0000003d263d7220 */ /* 0x060fe20000400000 */
[C---:B------:R-:W-:Y:S01]  /*2aa0*/  FMUL R36, R38.reuse, R69 ;  /* 0x0000004526247220 */ /* 0x040fe20000400000 */
[----:B------:R-:W-:Y:S01]  /*2ab0*/  FMUL R63, R38, R63 ;  /* 0x0000003f263f7220 */ /* 0x000fe20000400000 */
[----:B------:R-:W-:Y:S01]  /*2ac0*/  DFMA R72, R44, -1.5, R64 ;  /* 0xbff800002c48782b */ /* 0x000fe20000000040 */
[----:B------:R-:W1:Y:S03]  /*2ad0*/  F2F.F64.F32 R70, R57 ;  /* 0x0000003900467310 */ /* 0x000e660000201800 */
[----:B0-----:R-:W-:-:S05]  /*2ae0*/  DFMA R46, R46, 0.5, R52 ;  /* 0x3fe000002e2e782b */ /* 0x001fca0000000034 */
[----:B------:R-:W0:Y:S01]  /*2af0*/  F2F.F64.F32 R64, R61 ;  /* 0x0000003d00407310 */ /* 0x000e220000201800 */
[----:B------:R-:W-:-:S07]  /*2b00*/  DFMA R50, R44, -1.5, R50 ;  /* 0xbff800002c32782b */ /* 0x000fce0000000032 */
[----:B------:R-:W2:Y:S01]  /*2b10*/  F2F.F64.F32 R40, R63 ;  /* 0x0000003f00287310 */ /* 0x000ea20000201800 */
[----:B------:R-:W-:-:S07]  /*2b20*/  DFMA R48, R44, -1.5, R48 ;  /* 0xbff800002c30782b */ /* 0x000fce0000000030 */
[----:B------:R-:W3:Y:S01]  /*2b30*/  F2F.F64.F32 R34, R34 ;  /* 0x0000002200227310 */ /* 0x000ee20000201800 */
[----:B------:R-:W-:-:S07]  /*2b40*/  DFMA R42, R44, -1.5, R42 ;  /* 0xbff800002c2a782b */ /* 0x000fce000000002a */
[----:B------:R-:W4:Y:S01]  /*2b50*/  F2F.F64.F32 R36, R36 ;  /* 0x0000002400247310 */ /* 0x000f220000201800 */
[----:B------:R-:W-:Y:S02]  /*2b60*/  DFMA R46, R44, -1.5, R46 ;  /* 0xbff800002c2e782b */ /* 0x000fe4000000002e */
[----:B-1----:R-:W-:Y:S02]  /*2b70*/  DMUL R70, R70, R72 ;  /* 0x0000004846467228 */ /* 0x002fe40000000000 */
[----:B0-----:R-:W-:Y:S02]  /*2b80*/  DMUL R50, R64, R50 ;  /* 0x0000003240327228 */ /* 0x001fe40000000000 */
[----:B--2---:R-:W-:Y:S02]  /*2b90*/  DMUL R40, R40, R48 ;  /* 0x0000003028287228 */ /* 0x004fe40000000000 */
[----:B---3--:R-:W-:Y:S02]  /*2ba0*/  DMUL R42, R34, R42 ;  /* 0x0000002a222a7228 */ /* 0x008fe40000000000 */
[----:B----4-:R-:W-:-:S02]  /*2bb0*/  DMUL R38, R36, R46 ;  /* 0x0000002e24267228 */ /* 0x010fc40000000000 */
[----:B------:R-:W0:Y:S08]  /*2bc0*/  F2F.F32.F64 R70, R70 ;  /* 0x0000004600467310 */ /* 0x000e300000301000 */
[----:B------:R-:W1:Y:S08]  /*2bd0*/  F2F.F32.F64 R50, R50 ;  /* 0x0000003200327310 */ /* 0x000e700000301000 */
[----:B------:R-:W2:Y:S08]  /*2be0*/  F2F.F32.F64 R82, R82 ;  /* 0x0000005200527310 */ /* 0x000eb00000301000 */
[----:B------:R-:W3:Y:S08]  /*2bf0*/  F2F.F32.F64 R40, R40 ;  /* 0x0000002800287310 */ /* 0x000ef00000301000 */
[----:B------:R-:W4:Y:S08]  /*2c00*/  F2F.F32.F64 R42, R42 ;  /* 0x0000002a002a7310 */ /* 0x000f300000301000 */
[----:B------:R-:W5:Y:S01]  /*2c10*/  F2F.F32.F64 R38, R38 ;  /* 0x0000002600267310 */ /* 0x000f620000301000 */
[----:B------:R-:W-:Y:S01]  /*2c20*/  FADD R16, R33, -R16 ;  /* 0x8000001021107221 */ /* 0x000fe20000000000 */
[----:B------:R-:W-:Y:S01]  /*2c30*/  FADD R86, R7, -R86 ;  /* 0x8000005607567221 */ /* 0x000fe20000000000 */
[----:B------:R-:W-:Y:S01]  /*2c40*/  FADD R14, R9, -R14 ;  /* 0x8000000e090e7221 */ /* 0x000fe20000000000 */
[----:B------:R-:W-:Y:S01]  /*2c50*/  FADD R20, R29, -R20 ;  /* 0x800000141d147221 */ /* 0x000fe20000000000 */
[----:B------:R-:W-:Y:S01]  /*2c60*/  FADD R22, R19, -R22 ;  /* 0x8000001613167221 */ /* 0x000fe20000000000 */
[----:B0-----:R-:W-:Y:S01]  /*2c70*/  FADD R70, R21, -R70 ;  /* 0x8000004615467221 */ /* 0x001fe20000000000 */
[----:B-1----:R-:W-:Y:S01]  /*2c80*/  FADD R50, R23, -R50 ;  /* 0x8000003217327221 */ /* 0x002fe20000000000 */
[----:B------:R-:W-:Y:S01]  /*2c90*/  FADD R30, -R30, R31 ;  /* 0x0000001f1e1e7221 */ /* 0x000fe20000000100 */
[----:B--2---:R-:W-:Y:S01]  /*2ca0*/  FADD R82, -R82, R27 ;  /* 0x0000001b52527221 */ /* 0x004fe20000000100 */
[----:B------:R-:W-:Y:S01]  /*2cb0*/  FADD R10, -R10, R17 ;  /* 0x000000110a0a7221 */ /* 0x000fe20000000100 */
[----:B------:R-:W-:Y:S01]  /*2cc0*/  FADD R18, -R18, R25 ;  /* 0x0000001912127221 */ /* 0x000fe20000000100 */
[----:B---3--:R-:W-:Y:S01]  /*2cd0*/  FADD R40, -R40, R15 ;  /* 0x0000000f28287221 */ /* 0x008fe20000000100 */
[----:B----4-:R-:W-:Y:S01]  /*2ce0*/  FADD R42, -R42, R13 ;  /* 0x0000000d2a2a7221 */ /* 0x010fe20000000100 */
[----:B-----5:R-:W-:Y:S01]  /*2cf0*/  FADD R38, -R38, R11 ;  /* 0x0000000b26267221 */ /* 0x020fe20000000100 */
[----:B------:R-:W-:Y:S01]  /*2d00*/  FFMA R35, -R16, UR4, R33 ;  /* 0x0000000410237c23 */ /* 0x000fe20008000121 */
        /* <DEDUP_REMOVED lines=13> */
[----:B------:R2:W-:Y:S04]  /*2de0*/  STS [R12], R3 ;  /* 0x000000030c007388 */ /* 0x0005e80000000800 */
        /* <DEDUP_REMOVED lines=14> */
[----:B------:R-:W-:Y:S05]  /*2ed0*/  BRA `(.L_x_11) ;  /* 0x0000000000547947 */ /* 0x000fea0003800000 */
.L_x_10:
[----:B------:R1:W-:Y:S01]  /*2ee0*/  STS [R12+0x8], R33 ;  /* 0x000008210c007388 */ /* 0x0003e20000000800 */
[----:B------:R-:W-:Y:S02]  /*2ef0*/  MOV R39, R25 ;  /* 0x0000001900277202 */ /* 0x000fe40000000f00 */
[----:B------:R-:W-:Y:S01]  /*2f00*/  MOV R41, R15 ;  /* 0x0000000f00297202 */ /* 0x000fe20000000f00 */
[----:B------:R1:W-:Y:S01]  /*2f10*/  STS [R12+0x4], R31 ;  /* 0x0000041f0c007388 */ /* 0x0003e20000000800 */
[----:B------:R-:W-:Y:S02]  /*2f20*/  MOV R45, R13 ;  /* 0x0000000d002d7202 */ /* 0x000fe40000000f00 */
[----:B------:R-:W-:Y:S01]  /*2f30*/  MOV R47, R11 ;  /* 0x0000000b002f7202 */ /* 0x000fe20000000f00 */
[----:B------:R1:W-:Y:S01]  /*2f40*/  STS [R12+0x10], R7 ;  /* 0x000010070c007388 */ /* 0x0003e20000000800 */
[----:B------:R-:W-:Y:S02]  /*2f50*/  MOV R43, R17 ;  /* 0x00000011002b7202 */ /* 0x000fe40000000f00 */
[----:B------:R-:W-:Y:S01]  /*2f60*/  MOV R37, R27 ;  /* 0x0000001b00257202 */ /* 0x000fe20000000f00 */
[----:B------:R1:W-:Y:S01]  /*2f70*/  STS [R12+0xc], R27 ;  /* 0x00000c1b0c007388 */ /* 0x0003e20000000800 */
[----:B------:R-:W-:-:S03]  /*2f80*/  MOV R35, R31 ;  /* 0x0000001f00237202 */ /* 0x000fc60000000f00 */
        /* <DEDUP_REMOVED lines=9> */
[----:B------:R1:W-:Y:S02]  /*3020*/  STS [R12+0x28], R25 ;  /* 0x000028190c007388 */ /* 0x0003e40000000800 */
.L_x_11:
[----:B------:R-:W-:Y:S05]  /*3030*/  BSYNC.RECONVERGENT B0 ;  /* 0x0000000000007941 */ /* 0x000fea0003800200 */
.L_x_9:
[----:B01----:R-:W-:Y:S01]  /*3040*/  I2FP.F32.U32 R25, R2 ;  /* 0x0000000200197245 */ /* 0x003fe20000201000 */
[----:B------:R-:W0:Y:S01]  /*3050*/  LDC.64 R10, c[0x0][0x3c8] ;  /* 0x0000f200ff0a7b82 */ /* 0x000e220000000a00 */
[----:B------:R-:W-:Y:S02]  /*3060*/  I2FP.F32.U32 R27, R4 ;  /* 0x00000004001b7245 */ /* 0x000fe40000201000 */
[----:B------:R-:W-:Y:S01]  /*3070*/  I2FP.F32.S32 R31, R5 ;  /* 0x00000005001f7245 */ /* 0x000fe20000201400 */
[----:B------:R-:W-:Y:S02]  /*3080*/  FADD R16, R8, R25 ;  /* 0x0000001908107221 */ /* 0x000fe40000000000 */
[----:B------:R-:W-:Y:S02]  /*3090*/  FADD R18, R0, R27 ;  /* 0x0000001b00127221 */ /* 0x000fe40000000000 */
[----:B------:R-:W1:Y:S01]  /*30a0*/  LDC R2, c[0x0][0x3d0] ;  /* 0x0000f400ff027b82 */ /* 0x000e620000000800 */
[----:B------:R-:W-:Y:S01]  /*30b0*/  FADD R8, R6, R31 ;  /* 0x0000001f06087221 */ /* 0x000fe20000000000 */
[----:B------:R-:W3:Y:S06]  /*30c0*/  F2I.TRUNC.NTZ R16, R16 ;  /* 0x0000001000107305 */ /* 0x000eec000020f100 */
[----:B------:R-:W4:Y:S02]  /*30d0*/  LDC.64 R4, c[0x0][0x380] ;  /* 0x0000e000ff047b82 */ /* 0x000f240000000a00 */
[----:B------:R-:W1:Y:S01]  /*30e0*/  F2I.TRUNC.NTZ R49, R18 ;  /* 0x0000001200317305 */ /* 0x000e62000020f100 */
[----:B0-----:R-:W-:-:S05]  /*30f0*/  IADD3 R0, PT, PT, R11, -0x1, RZ ;  /* 0xffffffff0b007810 */ /* 0x001fca0007ffe0ff */
[----:B--2---:R-:W0:Y:S02]  /*3100*/  LDC.64 R12, c[0x0][0x3b8] ;  /* 0x0000ee00ff0c7b82 */ /* 0x004e240000000a00 */
[----:B------:R-:W2:Y:S01]  /*3110*/  F2I.TRUNC.NTZ R17, R8 ;  /* 0x0000000800117305 */ /* 0x000ea2000020f100 */
[----:B---3--:R-:W-:-:S04]  /*3120*/  ISETP.NE.AND P1, PT, R16, R11, PT ;  /* 0x0000000b1000720c */ /* 0x008fc80003f25270 */
[----:B------:R-:W-:Y:S02]  /*3130*/  SEL R51, R16, RZ, P1 ;  /* 0x000000ff10337207 */ /* 0x000fe40000800000 */
[C---:B-1----:R-:W-:Y:S01]  /*3140*/  ISETP.NE.AND P2, PT, R49.reuse, R2, PT ;  /* 0x000000023100720c */ /* 0x042fe20003f45270 */
[----:B------:R-:W1:Y:S01]  /*3150*/  LDC.64 R14, c[0x0][0x3b0] ;  /* 0x0000ec00ff0e7b82 */ /* 0x000e620000000a00 */
[----:B------:R-:W-:Y:S02]  /*3160*/  IADD3 R6, PT, PT, R2, -0x1, RZ ;  /* 0xffffffff02067810 */ /* 0x000fe40007ffe0ff */
[----:B------:R-:W-:Y:S02]  /*3170*/  SEL R49, R49, RZ, P2 ;  /* 0x000000ff31317207 */ /* 0x000fe40001000000 */
[----:B------:R-:W-:Y:S02]  /*3180*/  ISETP.GE.AND P1, PT, R51, RZ, PT ;  /* 0x000000ff3300720c */ /* 0x000fe40003f26270 */
[----:B--2---:R-:W-:-:S02]  /*3190*/  ISETP.NE.AND P0, PT, R17, R10, PT ;  /* 0x0000000a1100720c */ /* 0x004fc40003f05270 */
[----:B------:R-:W-:Y:S02]  /*31a0*/  ISETP.GE.AND P2, PT, R49, RZ, PT ;  /* 0x000000ff3100720c */ /* 0x000fe40003f46270 */
[----:B------:R-:W-:Y:S02]  /*31b0*/  SEL R17, R17, RZ, P0 ;  /* 0x000000ff11117207 */ /* 0x000fe40000000000 */
[----:B------:R-:W-:Y:S02]  /*31c0*/  SEL R16, R0, R51, !P1 ;  /* 0x0000003300107207 */ /* 0x000fe40004800000 */
[----:B------:R-:W-:Y:S02]  /*31d0*/  SEL R18, R6, R49, !P2 ;  /* 0x0000003106127207 */ /* 0x000fe40005000000 */
[----:B------:R-:W-:Y:S02]  /*31e0*/  IADD3 R8, PT, PT, R10, -0x1, RZ ;  /* 0xffffffff0a087810 */ /* 0x000fe40007ffe0ff */
[----:B------:R-:W-:Y:S01]  /*31f0*/  ISETP.GE.AND P0, PT, R17, RZ, PT ;  /* 0x000000ff1100720c */ /* 0x000fe20003f06270 */
[----:B------:R-:W-:-:S03]  /*3200*/  IMAD R18, R18, R11, R16 ;  /* 0x0000000b12127224 */ /* 0x000fc600078e0210 */
[----:B------:R-:W-:Y:S02]  /*3210*/  SEL R49, R8, R17, !P0 ;  /* 0x0000001108317207 */ /* 0x000fe40004000000 */
[----:B------:R-:W2:Y:S03]  /*3220*/  LDC.64 R16, c[0x0][0x3a8] ;  /* 0x0000ea00ff107b82 */ /* 0x000ea60000000a00 */
[----:B------:R-:W-:-:S04]  /*3230*/  IMAD R49, R18, R10, R49 ;  /* 0x0000000a12317224 */ /* 0x000fc800078e0231 */
[----:B----4-:R-:W-:-:S05]  /*3240*/  IMAD.WIDE R48, R49, 0x4, R4 ;  /* 0x0000000431307825 */ /* 0x010fca00078e0204 */
[----:B------:R3:W-:Y:S04]  /*3250*/  STG.E desc[UR6][R48.64], R3 ;  /* 0x0000000330007986 */ /* 0x0007e8000c101906 */
[----:B0-----:R-:W4:Y:S04]  /*3260*/  LDG.E R22, desc[UR6][R12.64+0x4] ;  /* 0x000004060c167981 */ /* 0x001f28000c1e1900 */
[----:B-1----:R-:W5:Y:S04]  /*3270*/  LDG.E R20, desc[UR6][R14.64+0x4] ;  /* 0x000004060e147981 */ /* 0x002f68000c1e1900 */
[----:B--2---:R-:W2:Y:S01]  /*3280*/  LDG.E R18, desc[UR6][R16.64+0x4] ;  /* 0x0000040610127981 */ /* 0x004ea2000c1e1900 */
[----:B----4-:R-:W-:Y:S01]  /*3290*/  FADD R22, R27, R22 ;  /* 0x000000161b167221 */ /* 0x010fe20000000000 */
[----:B-----5:R-:W-:-:S03]  /*32a0*/  FADD R20, R25, R20 ;  /* 0x0000001419147221 */ /* 0x020fc60000000000 */
[----:B------:R-:W0:Y:S01]  /*32b0*/  F2I.TRUNC.NTZ R53, R22 ;  /* 0x0000001600357305 */ /* 0x000e22000020f100 */
[----:B--2---:R-:W-:-:S07]  /*32c0*/  FADD R18, R31, R18 ;  /* 0x000000121f127221 */ /* 0x004fce0000000000 */
[----:B------:R-:W1:Y:S08]  /*32d0*/  F2I.TRUNC.NTZ R20, R20 ;  /* 0x0000001400147305 */ /* 0x000e70000020f100 */
[----:B------:R-:W2:Y:S01]  /*32e0*/  F2I.TRUNC.NTZ R51, R18 ;  /* 0x0000001200337305 */ /* 0x000ea2000020f100 */
[----:B0-----:R-:W-:-:S04]  /*32f0*/  ISETP.NE.AND P0, PT, R53, R2, PT ;  /* 0x000000023500720c */ /* 0x001fc80003f05270 */
[----:B------:R-:W-:Y:S02]  /*3300*/  SEL R53, R53, RZ, P0 ;  /* 0x000000ff35357207 */ /* 0x000fe40000000000 */
[C---:B-1----:R-:W-:Y:S02]  /*3310*/  ISETP.NE.AND P1, PT, R20.reuse, R11, PT ;  /* 0x0000000b1400720c */ /* 0x042fe40003f25270 */
[----:B------:R-:W-:Y:S02]  /*3320*/  ISETP.GE.AND P2, PT, R53, RZ, PT ;  /* 0x000000ff3500720c */ /* 0x000fe40003f46270 */
[----:B---3--:R-:W-:Y:S02]  /*3330*/  SEL R3, R20, RZ, P1 ;  /* 0x000000ff14037207 */ /* 0x008fe40000800000 */
[----:B--2---:R-:W-:Y:S02]  /*3340*/  ISETP.NE.AND P0, PT, R51, R10, PT ;  /* 0x0000000a3300720c */ /* 0x004fe40003f05270 */
[----:B------:R-:W-:-:S02]  /*3350*/  ISETP.GE.AND P1, PT, R3, RZ, PT ;  /* 0x000000ff0300720c */ /* 0x000fc40003f26270 */
[----:B------:R-:W-:Y:S02]  /*3360*/  SEL R51, R51, RZ, P0 ;  /* 0x000000ff33337207 */ /* 0x000fe40000000000 */
[----:B------:R-:W-:Y:S02]  /*3370*/  SEL R53, R6, R53, !P2 ;  /* 0x0000003506357207 */ /* 0x000fe40005000000 */
[----:B------:R-:W-:Y:S02]  /*3380*/  ISETP.GE.AND P0, PT, R51, RZ, PT ;  /* 0x000000ff3300720c */ /* 0x000fe40003f06270 */
[----:B------:R-:W-:Y:S02]  /*3390*/  SEL R18, R0, R3, !P1 ;  /* 0x0000000300127207 */ /* 0x000fe40004800000 */
[----:B------:R-:W-:Y:S02]  /*33a0*/  IADD3 R53, PT, PT, R53, R2, RZ ;  /* 0x0000000235357210 */ /* 0x000fe40007ffe0ff */
[----:B------:R-:W-:-:S03]  /*33b0*/  SEL R51, R8, R51, !P0 ;  /* 0x0000003308337207 */ /* 0x000fc60004000000 */
[----:B------:R-:W-:-:S04]  /*33c0*/  IMAD R18, R53, R11, R18 ;  /* 0x0000000b35127224 */ /* 0x000fc800078e0212 */
[----:B------:R-:W-:-:S04]  /*33d0*/  IMAD R49, R18, R10, R51 ;  /* 0x0000000a12317224 */ /* 0x000fc800078e0233 */
[----:B------:R-:W-:-:S05]  /*33e0*/  IMAD.WIDE R48, R49, 0x4, R4 ;  /* 0x0000000431307825 */ /* 0x000fca00078e0204 */
[----:B------:R0:W-:Y:S04]  /*33f0*/  STG.E desc[UR6][R48.64], R35 ;  /* 0x0000002330007986 */ /* 0x0001e8000c101906 */
[----:B------:R-:W2:Y:S04]  /*3400*/  LDG.E R22, desc[UR6][R12.64+0x8] ;  /* 0x000008060c167981 */ /* 0x000ea8000c1e1900 */
[----:B------:R-:W3:Y:S04]  /*3410*/  LDG.E R20, desc[UR6][R14.64+0x8] ;  /* 0x000008060e147981 */ /* 0x000ee8000c1e1900 */
[----:B------:R-:W4:Y:S01]  /*3420*/  LDG.E R18, desc[UR6][R16.64+0x8] ;  /* 0x0000080610127981 */ /* 0x000f22000c1e1900 */
[----:B--2---:R-:W-:Y:S01]  /*3430*/  FADD R22, R27, R22 ;  /* 0x000000161b167221 */ /* 0x004fe20000000000 */
[----:B---3--:R-:W-:-:S03]  /*3440*/  FADD R20, R25, R20 ;  /* 0x0000001419147221 */ /* 0x008fc60000000000 */
[----:B------:R-:W1:Y:S01]  /*3450*/  F2I.TRUNC.NTZ R51, R22 ;  /* 0x0000001600337305 */ /* 0x000e62000020f100 */
[----:B----4-:R-:W-:-:S07]  /*3460*/  FADD R18, R31, R18 ;  /* 0x000000121f127221 */ /* 0x010fce0000000000 */
[----:B------:R-:W2:Y:S08]  /*3470*/  F2I.TRUNC.NTZ R20, R20 ;  /* 0x0000001400147305 */ /* 0x000eb0000020f100 */
[----:B------:R-:W3:Y:S01]  /*3480*/  F2I.TRUNC.NTZ R3, R18 ;  /* 0x0000001200037305 */ /* 0x000ee2000020f100 */
[----:B-1----:R-:W-:-:S04]  /*3490*/  ISETP.NE.AND P0, PT, R51, R2, PT ;  /* 0x000000023300720c */ /* 0x002fc80003f05270 */
[----:B------:R-:W-:Y:S02]  /*34a0*/  SEL R51, R51, RZ, P0 ;  /* 0x000000ff33337207 */ /* 0x000fe40000000000 */
[C---:B--2---:R-:W-:Y:S02]  /*34b0*/  ISETP.NE.AND P1, PT, R20.reuse, R11, PT ;  /* 0x0000000b1400720c */ /* 0x044fe40003f25270 */
[----:B------:R-:W-:Y:S02]  /*34c0*/  ISETP.GE.AND P2, PT, R51, RZ, PT ;  /* 0x000000ff3300720c */ /* 0x000fe40003f46270 */
[----:B0-----:R-:W-:Y:S02]  /*34d0*/  SEL R35, R20, RZ, P1 ;  /* 0x000000ff14237207 */ /* 0x001fe40000800000 */
[----:B---3--:R-:W-:Y:S02]  /*34e0*/  ISETP.NE.AND P0, PT, R3, R10, PT ;  /* 0x0000000a0300720c */ /* 0x008fe40003f05270 */
[----:B------:R-:W-:-:S02]  /*34f0*/  ISETP.GE.AND P1, PT, R35, RZ, PT ;  /* 0x000000ff2300720c */ /* 0x000fc40003f26270 */
[----:B------:R-:W-:Y:S02]  /*3500*/  SEL R3, R3, RZ, P0 ;  /* 0x000000ff03037207 */ /* 0x000fe40000000000 */
[----:B------:R-:W-:Y:S02]  /*3510*/  SEL R51, R6, R51, !P2 ;  /* 0x0000003306337207 */ /* 0x000fe40005000000 */
[----:B------:R-:W-:Y:S02]  /*3520*/  ISETP.GE.AND P0, PT, R3, RZ, PT ;  /* 0x000000ff0300720c */ /* 0x000fe40003f06270 */
[----:B------:R-:W-:Y:S02]  /*3530*/  SEL R18, R0, R35, !P1 ;  /* 0x0000002300127207 */ /* 0x000fe40004800000 */
[----:B------:R-:W-:Y:S02]  /*3540*/  LEA R51, R2, R51, 0x1 ;  /* 0x0000003302337211 */ /* 0x000fe400078e08ff */
        /* <DEDUP_REMOVED lines=24> */
[----:B------:R-:W-:Y:S01]  /*36d0*/  SEL R18, R0, R33, !P1 ;  /* 0x0000002100127207 */ /* 0x000fe20004800000 */
[----:B------:R-:W-:Y:S01]  /*36e0*/  IMAD R49, R2, 0x3, R49 ;  /* 0x0000000302317824 */ /* 0x000fe200078e0231 */
        /* <DEDUP_REMOVED lines=67> */
[----:B0-----:R-:W-:Y:S02]  /*3b20*/  SEL R33, R7, RZ, P0 ;  /* 0x000000ff07217207 */ /* 0x001fe40000000000 */
[C---:B--2---:R-:W-:Y:S02]  /*3b30*/  ISETP.NE.AND P1, PT, R20.reuse, R11, PT ;  /* 0x0000000b1400720c */ /* 0x044fe40003f25270 */
[----:B------:R-:W-:Y:S02]  /*3b40*/  ISETP.GE.AND P2, PT, R33, RZ, PT ;  /* 0x000000ff2100720c */ /* 0x000fe40003f46270 */
[----:B------:R-:W-:Y:S02]  /*3b50*/  SEL R7, R20, RZ, P1 ;  /* 0x000000ff14077207 */ /* 0x000fe40000800000 */
        /* <DEDUP_REMOVED lines=62> */
[----:B0-----:R-:W-:-:S05]  /*3f40*/  IMAD.WIDE R32, R3, 0x4, R4 ;  /* 0x0000000403207825 */ /* 0x001fca00078e0204 */
        /* <DEDUP_REMOVED lines=130> */
[----:B------:R-:W-:Y:S04]  /*4770*/  STG.E desc[UR6][R20.64], R19 ;  /* 0x0000001314007986 */ /* 0x000fe8000c101906 */
[----:B------:R-:W2:Y:S04]  /*4780*/  LDG.E R12, desc[UR6][R12.64+0x38] ;  /* 0x000038060c0c7981 */ /* 0x000ea8000c1e1900 */
[----:B------:R-:W3:Y:S04]  /*4790*/  LDG.E R14, desc[UR6][R14.64+0x38] ;  /* 0x000038060e0e7981 */ /* 0x000ee8000c1e1900 */
[----:B------:R-:W4:Y:S01]  /*47a0*/  LDG.E R16, desc[UR6][R16.64+0x38] ;  /* 0x0000380610107981 */ /* 0x000f22000c1e1900 */
[----:B--2---:R-:W-:Y:S01]  /*47b0*/  FADD R27, R27, R12 ;  /* 0x0000000c1b1b7221 */ /* 0x004fe20000000000 */
[----:B---3--:R-:W-:-:S05]  /*47c0*/  FADD R25, R25, R14 ;  /* 0x0000000e19197221 */ /* 0x008fca0000000000 */
[----:B------:R-:W0:Y:S01]  /*47d0*/  F2I.TRUNC.NTZ R27, R27 ;  /* 0x0000001b001b7305 */ /* 0x000e22000020f100 */
[----:B----4-:R-:W-:-:S07]  /*47e0*/  FADD R31, R31, R16 ;  /* 0x000000101f1f7221 */ /* 0x010fce0000000000 */
[----:B------:R-:W1:Y:S08]  /*47f0*/  F2I.TRUNC.NTZ R18, R25 ;  /* 0x0000001900127305 */ /* 0x000e70000020f100 */
[----:B------:R-:W2:Y:S01]  /*4800*/  F2I.TRUNC.NTZ R31, R31 ;  /* 0x0000001f001f7305 */ /* 0x000ea2000020f100 */
[----:B0-----:R-:W-:-:S04]  /*4810*/  ISETP.NE.AND P0, PT, R27, R2, PT ;  /* 0x000000021b00720c */ /* 0x001fc80003f05270 */
[----:B------:R-:W-:Y:S02]  /*4820*/  SEL R9, R27, RZ, P0 ;  /* 0x000000ff1b097207 */ /* 0x000fe40000000000 */
[C---:B-1----:R-:W-:Y:S02]  /*4830*/  ISETP.NE.AND P1, PT, R18.reuse, R11, PT ;  /* 0x0000000b1200720c */ /* 0x042fe40003f25270 */
[----:B------:R-:W-:Y:S02]  /*4840*/  ISETP.GE.AND P2, PT, R9, RZ, PT ;  /* 0x000000ff0900720c */ /* 0x000fe40003f46270 */
[----:B------:R-:W-:Y:S02]  /*4850*/  SEL R7, R18, RZ, P1 ;  /* 0x000000ff12077207 */ /* 0x000fe40000800000 */
[----:B--2---:R-:W-:Y:S02]  /*4860*/  ISETP.NE.AND P0, PT, R31, R10, PT ;  /* 0x0000000a1f00720c */ /* 0x004fe40003f05270 */
        /* <DEDUP_REMOVED lines=10> */
[----:B------:R-:W-:Y:S01]  /*4910*/  STG.E desc[UR6][R4.64], R29 ;  /* 0x0000001d04007986 */ /* 0x000fe2000c101906 */
[----:B------:R-:W-:Y:S05]  /*4920*/  EXIT ;  /* 0x000000000000794d */ /* 0x000fea0003800000 */
        .weak           $__internal_0_$__cuda_sm3x_div_rn_noftz_f32_slowpath
        .type           $__internal_0_$__cuda_sm3x_div_rn_noftz_f32_slowpath,@function
        .size           $__internal_0_$__cuda_sm3x_div_rn_noftz_f32_slowpath,(.L_x_24 - $__internal_0_$__cuda_sm3x_div_rn_noftz_f32_slowpath)
$__internal_0_$__cuda_sm3x_div_rn_noftz_f32_slowpath:
[----:B------:R-:W-:Y:S01]  /*4930*/  SHF.R.U32.HI R45, RZ, 0x17, R38 ;  /* 0x00000017ff2d7819 */ /* 0x000fe20000011626 */
[----:B------:R-:W-:Y:S03]  /*4940*/  BSSY.RECONVERGENT B1, `(.L_x_12) ;  /* 0x0000063000017945 */ /* 0x000fe60003800200 */
[----:B------:R-:W-:Y:S02]  /*4950*/  LOP3.LUT R61, R45, 0xff, RZ, 0xc0, !PT ;  /* 0x000000ff2d3d7812 */ /* 0x000fe400078ec0ff */
[----:B------:R-:W-:Y:S02]  /*4960*/  SHF.R.U32.HI R45, RZ, 0x17, R44 ;  /* 0x00000017ff2d7819 */ /* 0x000fe4000001162c */
[----:B------:R-:W-:Y:S02]  /*4970*/  IADD3 R63, PT, PT, R61, -0x1, RZ ;  /* 0xffffffff3d3f7810 */ /* 0x000fe40007ffe0ff */
[----:B------:R-:W-:-:S02]  /*4980*/  LOP3.LUT R53, R45, 0xff, RZ, 0xc0, !PT ;  /* 0x000000ff2d357812 */ /* 0x000fc400078ec0ff */
[----:B------:R-:W-:Y:S02]  /*4990*/  ISETP.GT.U32.AND P0, PT, R63, 0xfd, PT ;  /* 0x000000fd3f00780c */ /* 0x000fe40003f04070 */
[----:B------:R-:W-:Y:S02]  /*49a0*/  IADD3 R59, PT, PT, R53, -0x1, RZ ;  /* 0xffffffff353b7810 */ /* 0x000fe40007ffe0ff */
[----:B------:R-:W-:Y:S02]  /*49b0*/  MOV R45, R38 ;  /* 0x00000026002d7202 */ /* 0x000fe40000000f00 */
[----:B------:R-:W-:-:S13]  /*49c0*/  ISETP.GT.U32.OR P0, PT, R59, 0xfd, P0 ;  /* 0x000000fd3b00780c */ /* 0x000fda0000704470 */
[----:B------:R-:W-:Y:S01]  /*49d0*/  @!P0 MOV R50, RZ ;  /* 0x000000ff00328202 */ /* 0x000fe20000000f00 */
[----:B------:R-:W-:Y:S06]  /*49e0*/  @!P0 BRA `(.L_x_13) ;  /* 0x00000000005c8947 */ /* 0x000fec0003800000 */
[----:B------:R-:W-:Y:S02]  /*49f0*/  FSETP.GTU.FTZ.AND P0, PT, |R44|, +INF , PT ;  /* 0x7f8000002c00780b */ /* 0x000fe40003f1c200 */
[----:B------:R-:W-:-:S04]  /*4a00*/  FSETP.GTU.FTZ.AND P1, PT, |R38|, +INF , PT ;  /* 0x7f8000002600780b */ /* 0x000fc80003f3c200 */
[----:B------:R-:W-:-:S13]  /*4a10*/  PLOP3.LUT P0, PT, P0, P1, PT, 0xf8, 0x8f ;  /* 0x00000000008f781c */ /* 0x000fda0000703f70 */
[----:B------:R-:W-:Y:S05]  /*4a20*/  @P0 BRA `(.L_x_14) ;  /* 0x00000004004c0947 */ /* 0x000fea0003800000 */
[----:B------:R-:W-:-:S13]  /*4a30*/  LOP3.LUT P0, RZ, R45, 0x7fffffff, R44, 0xc8, !PT ;  /* 0x7fffffff2dff7812 */ /* 0x000fda000780c82c */
[----:B------:R-:W-:Y:S05]  /*4a40*/  @!P0 BRA `(.L_x_15) ;  /* 0x00000004003c8947 */ /* 0x000fea0003800000 */
[----:B------:R-:W-:Y:S02]  /*4a50*/  FSETP.NEU.FTZ.AND P2, PT, |R44|, +INF , PT ;  /* 0x7f8000002c00780b */ /* 0x000fe40003f5d200 */
[----:B------:R-:W-:Y:S02]  /*4a60*/  FSETP.NEU.FTZ.AND P1, PT, |R38|, +INF , PT ;  /* 0x7f8000002600780b */ /* 0x000fe40003f3d200 */
[----:B------:R-:W-:-:S11]  /*4a70*/  FSETP.NEU.FTZ.AND P0, PT, |R44|, +INF , PT ;  /* 0x7f8000002c00780b */ /* 0x000fd60003f1d200 */
[----:B------:R-:W-:Y:S05]  /*4a80*/  @!P1 BRA !P2, `(.L_x_15) ;  /* 0x00000004002c9947 */ /* 0x000fea0005000000 */
[----:B------:R-:W-:-:S04]  /*4a90*/  LOP3.LUT P2, RZ, R44, 0x7fffffff, RZ, 0xc0, !PT ;  /* 0x7fffffff2cff7812 */ /* 0x000fc8000784c0ff */
[----:B------:R-:W-:-:S13]  /*4aa0*/  PLOP3.LUT P1, PT, P1, P2, PT, 0x2f, 0xf2 ;  /* 0x0000000000f2781c */ /* 0x000fda0000f24577 */
[----:B------:R-:W-:Y:S05]  /*4ab0*/  @P1 BRA `(.L_x_16) ;  /* 0x0000000400181947 */ /* 0x000fea0003800000 */
[----:B------:R-:W-:-:S04]  /*4ac0*/  LOP3.LUT P1, RZ, R45, 0x7fffffff, RZ, 0xc0, !PT ;  /* 0x7fffffff2dff7812 */ /* 0x000fc8000782c0ff */
[----:B------:R-:W-:-:S13]  /*4ad0*/  PLOP3.LUT P0, PT, P0, P1, PT, 0x2f, 0xf2 ;  /* 0x0000000000f2781c */ /* 0x000fda0000702577 */
[----:B------:R-:W-:Y:S05]  /*4ae0*/  @P0 BRA `(.L_x_17) ;  /* 0x0000000400000947 */ /* 0x000fea0003800000 */
[----:B------:R-:W-:Y:S02]  /*4af0*/  ISETP.GE.AND P0, PT, R59, RZ, PT ;  /* 0x000000ff3b00720c */ /* 0x000fe40003f06270 */
[----:B------:R-:W-:-:S11]  /*4b00*/  ISETP.GE.AND P1, PT, R63, RZ, PT ;  /* 0x000000ff3f00720c */ /* 0x000fd60003f26270 */
[----:B------:R-:W-:Y:S01]  /*4b10*/  @P0 MOV R50, RZ ;  /* 0x000000ff00320202 */ /* 0x000fe20000000f00 */
[----:B------:R-:W-:Y:S01]  /*4b20*/  @!P0 FFMA R44, R44, 1.84467440737095516160e+19, RZ ;  /* 0x5f8000002c2c8823 */ /* 0x000fe200000000ff */
[----:B------:R-:W-:Y:S01]  /*4b30*/  @!P0 MOV R50, 0xffffffc0 ;  /* 0xffffffc000328802 */ /* 0x000fe20000000f00 */
[----:B------:R-:W-:-:S03]  /*4b40*/  @!P1 FFMA R45, R38, 1.84467440737095516160e+19, RZ ;  /* 0x5f800000262d9823 */ /* 0x000fc600000000ff */
[----:B------:R-:W-:-:S07]  /*4b50*/  @!P1 IADD3 R50, PT, PT, R50, 0x40, RZ ;  /* 0x0000004032329810 */ /* 0x000fce0007ffe0ff */
.L_x_13:
[----:B------:R-:W-:Y:S01]  /*4b60*/  LEA R59, R61, 0xc0800000, 0x17 ;  /* 0xc08000003d3b7811 */ /* 0x000fe200078eb8ff */
[----:B------:R-:W-:Y:S01]  /*4b70*/  BSSY.RECONVERGENT B2, `(.L_x_18) ;  /* 0x0000036000027945 */ /* 0x000fe20003800200 */
[----:B------:R-:W-:Y:S02]  /*4b80*/  IADD3 R53, PT, PT, R53, -0x7f, RZ ;  /* 0xffffff8135357810 */ /* 0x000fe40007ffe0ff */
[----:B------:R-:W-:Y:S02]  /*4b90*/  IADD3 R59, PT, PT, -R59, R45, RZ ;  /* 0x0000002d3b3b7210 */ /* 0x000fe40007ffe1ff */
[C---:B------:R-:W-:Y:S01]  /*4ba0*/  IADD3 R61, PT, PT, R53.reuse, 0x7f, -R61 ;  /* 0x0000007f353d7810 */ /* 0x040fe20007ffe83d */
[----:B------:R-:W-:Y:S01]  /*4bb0*/  IMAD R44, R53, -0x800000, R44 ;  /* 0xff800000352c7824 */ /* 0x000fe200078e022c */
[----:B------:R-:W0:Y:S01]  /*4bc0*/  MUFU.RCP R45, R59 ;  /* 0x0000003b002d7308 */ /* 0x000e220000001000 */
[----:B------:R-:W-:Y:S01]  /*4bd0*/  FADD.FTZ R53, -R59, -RZ ;  /* 0x800000ff3b357221 */ /* 0x000fe20000010100 */
[----:B------:R-:W-:-:S03]  /*4be0*/  IADD3 R65, PT, PT, R61, R50, RZ ;  /* 0x000000323d417210 */ /* 0x000fc60007ffe0ff */
[----:B0-----:R-:W-:-:S04]  /*4bf0*/  FFMA R50, R45, R53, 1 ;  /* 0x3f8000002d327423 */ /* 0x001fc80000000035 */
[----:B------:R-:W-:-:S04]  /*4c00*/  FFMA R61, R45, R50, R45 ;  /* 0x000000322d3d7223 */ /* 0x000fc8000000002d */
[----:B------:R-:W-:-:S04]  /*4c10*/  FFMA R45, R44, R61, RZ ;  /* 0x0000003d2c2d7223 */ /* 0x000fc800000000ff */
[----:B------:R-:W-:-:S04]  /*4c20*/  FFMA R50, R53, R45, R44 ;  /* 0x0000002d35327223 */ /* 0x000fc8000000002c */
[----:B------:R-:W-:-:S04]  /*4c30*/  FFMA R63, R61, R50, R45 ;  /* 0x000000323d3f7223 */ /* 0x000fc8000000002d */
[----:B------:R-:W-:-:S04]  /*4c40*/  FFMA R53, R53, R63, R44 ;  /* 0x0000003f35357223 */ /* 0x000fc8000000002c */
[----:B------:R-:W-:-:S05]  /*4c50*/  FFMA R44, R61, R53, R63 ;  /* 0x000000353d2c7223 */ /* 0x000fca000000003f */
[----:B------:R-:W-:-:S04]  /*4c60*/  SHF.R.U32.HI R45, RZ, 0x17, R44 ;  /* 0x00000017ff2d7819 */ /* 0x000fc8000001162c */
[----:B------:R-:W-:-:S04]  /*4c70*/  LOP3.LUT R45, R45, 0xff, RZ, 0xc0, !PT ;  /* 0x000000ff2d2d7812 */ /* 0x000fc800078ec0ff */
[----:B------:R-:W-:-:S04]  /*4c80*/  IADD3 R59, PT, PT, R45, R65, RZ ;  /* 0x000000412d3b7210 */ /* 0x000fc80007ffe0ff */
[----:B------:R-:W-:-:S04]  /*4c90*/  IADD3 R45, PT, PT, R59, -0x1, RZ ;  /* 0xffffffff3b2d7810 */ /* 0x000fc80007ffe0ff */
[----:B------:R-:W-:-:S13]  /*4ca0*/  ISETP.GE.U32.AND P0, PT, R45, 0xfe, PT ;  /* 0x000000fe2d00780c */ /* 0x000fda0003f06070 */
[----:B------:R-:W-:Y:S05]  /*4cb0*/  @!P0 BRA `(.L_x_19) ;  /* 0x0000000000808947 */ /* 0x000fea0003800000 */
[----:B------:R-:W-:-:S13]  /*4cc0*/  ISETP.GT.AND P0, PT, R59, 0xfe, PT ;  /* 0x000000fe3b00780c */ /* 0x000fda0003f04270 */
[----:B------:R-:W-:Y:S05]  /*4cd0*/  @P0 BRA `(.L_x_20) ;  /* 0x00000000006c0947 */ /* 0x000fea0003800000 */
[----:B------:R-:W-:-:S13]  /*4ce0*/  ISETP.GE.AND P0, PT, R59, 0x1, PT ;  /* 0x000000013b00780c */ /* 0x000fda0003f06270 */
[----:B------:R-:W-:Y:S05]  /*4cf0*/  @P0 BRA `(.L_x_21) ;  /* 0x0000000000740947 */ /* 0x000fea0003800000 */
[----:B------:R-:W-:Y:S02]  /*4d00*/  ISETP.GE.AND P0, PT, R59, -0x18, PT ;  /* 0xffffffe83b00780c */ /* 0x000fe40003f06270 */
[----:B------:R-:W-:-:S11]  /*4d10*/  LOP3.LUT R44, R44, 0x80000000, RZ, 0xc0, !PT ;  /* 0x800000002c2c7812 */ /* 0x000fd600078ec0ff */
[----:B------:R-:W-:Y:S05]  /*4d20*/  @!P0 BRA `(.L_x_21) ;  /* 0x0000000000688947 */ /* 0x000fea0003800000 */
[CCC-:B------:R-:W-:Y:S01]  /*4d30*/  FFMA.RP R45, R61.reuse, R53.reuse, R63.reuse ;  /* 0x000000353d2d7223 */ /* 0x1c0fe2000000803f */
[CCC-:B------:R-:W-:Y:S01]  /*4d40*/  FFMA.RM R50, R61.reuse, R53.reuse, R63.reuse ;  /* 0x000000353d327223 */ /* 0x1c0fe2000000403f */
[----:B------:R-:W-:Y:S01]  /*4d50*/  FFMA.RZ R53, R61, R53, R63 ;  /* 0x000000353d357223 */ /* 0x000fe2000000c03f */
[C---:B------:R-:W-:Y:S02]  /*4d60*/  ISETP.NE.AND P1, PT, R59.reuse, RZ, PT ;  /* 0x000000ff3b00720c */ /* 0x040fe40003f25270 */
[----:B------:R-:W-:Y:S02]  /*4d70*/  ISETP.NE.AND P2, PT, R59, RZ, PT ;  /* 0x000000ff3b00720c */ /* 0x000fe40003f45270 */
[----:B------:R-:W-:Y:S02]  /*4d80*/  LOP3.LUT R53, R53, 0x7fffff, RZ, 0xc0, !PT ;  /* 0x007fffff35357812 */ /* 0x000fe400078ec0ff */
[----:B------:R-:W-:Y:S02]  /*4d90*/  FSETP.NEU.FTZ.AND P0, PT, R45, R50, PT ;  /* 0x000000322d00720b */ /* 0x000fe40003f1d000 */
[----:B------:R-:W-:-:S02]  /*4da0*/  LOP3.LUT R53, R53, 0x800000, RZ, 0xfc, !PT ;  /* 0x0080000035357812 */ /* 0x000fc400078efcff */
[C---:B------:R-:W-:Y:S02]  /*4db0*/  IADD3 R50, PT, PT, R59.reuse, 0x20, RZ ;  /* 0x000000203b327810 */ /* 0x040fe40007ffe0ff */
[----:B------:R-:W-:Y:S02]  /*4dc0*/  IADD3 R45, PT, PT, -R59, RZ, RZ ;  /* 0x000000ff3b2d7210 */ /* 0x000fe40007ffe1ff */
[----:B------:R-:W-:-:S04]  /*4dd0*/  SHF.L.U32 R50, R53, R50, RZ ;  /* 0x0000003235327219 */ /* 0x000fc800000006ff */
[----:B------:R-:W-:Y:S02]  /*4de0*/  ISETP.NE.AND P1, PT, R50, RZ, P1 ;  /* 0x000000ff3200720c */ /* 0x000fe40000f25270 */
[----:B------:R-:W-:Y:S02]  /*4df0*/  SEL R50, R45, RZ, P2 ;  /* 0x000000ff2d327207 */ /* 0x000fe40001000000 */
[----:B------:R-:W-:Y:S02]  /*4e00*/  PLOP3.LUT P0, PT, P0, P1, PT, 0xf8, 0x8f ;  /* 0x00000000008f781c */ /* 0x000fe40000703f70 */
[----:B------:R-:W-:Y:S02]  /*4e10*/  SHF.R.U32.HI R50, RZ, R50, R53 ;  /* 0x00000032ff327219 */ /* 0x000fe40000011635 */
[----:B------:R-:W-:Y:S02]  /*4e20*/  SEL R45, RZ, 0x1, !P0 ;  /* 0x00000001ff2d7807 */ /* 0x000fe40004000000 */
[----:B------:R-:W-:-:S04]  /*4e30*/  SHF.R.U32.HI R53, RZ, 0x1, R50 ;  /* 0x00000001ff357819 */ /* 0x000fc80000011632 */
[----:B------:R-:W-:-:S04]  /*4e40*/  LOP3.LUT R45, R45, 0x1, R53, 0xf8, !PT ;  /* 0x000000012d2d7812 */ /* 0x000fc800078ef835 */
[----:B------:R-:W-:-:S04]  /*4e50*/  LOP3.LUT R50, R45, R50, RZ, 0xc0, !PT ;  /* 0x000000322d327212 */ /* 0x000fc800078ec0ff */
[----:B------:R-:W-:-:S04]  /*4e60*/  IADD3 R53, PT, PT, R53, R50, RZ ;  /* 0x0000003235357210 */ /* 0x000fc80007ffe0ff */
[----:B------:R-:W-:Y:S01]  /*4e70*/  LOP3.LUT R44, R53, R44, RZ, 0xfc, !PT ;  /* 0x0000002c352c7212 */ /* 0x000fe200078efcff */
[----:B------:R-:W-:Y:S06]  /*4e80*/  BRA `(.L_x_21) ;  /* 0x0000000000107947 */ /* 0x000fec0003800000 */
.L_x_20:
[----:B------:R-:W-:-:S04]  /*4e90*/  LOP3.LUT R44, R44, 0x80000000, RZ, 0xc0, !PT ;  /* 0x800000002c2c7812 */ /* 0x000fc800078ec0ff */
[----:B------:R-:W-:Y:S01]  /*4ea0*/  LOP3.LUT R44, R44, 0x7f800000, RZ, 0xfc, !PT ;  /* 0x7f8000002c2c7812 */ /* 0x000fe200078efcff */
[----:B------:R-:W-:Y:S06]  /*4eb0*/  BRA `(.L_x_21) ;  /* 0x0000000000047947 */ /* 0x000fec0003800000 */
.L_x_19:
[----:B------:R-:W-:-:S07]  /*4ec0*/  LEA R44, R65, R44, 0x17 ;  /* 0x0000002c412c7211 */ /* 0x000fce00078eb8ff */
.L_x_21:
[----:B------:R-:W-:Y:S05]  /*4ed0*/  BSYNC.RECONVERGENT B2 ;  /* 0x0000000000027941 */ /* 0x000fea0003800200 */
.L_x_18:
[----:B------:R-:W-:Y:S05]  /*4ee0*/  BRA `(.L_x_22) ;  /* 0x0000000000207947 */ /* 0x000fea0003800000 */
.L_x_17:
[----:B------:R-:W-:-:S04]  /*4ef0*/  LOP3.LUT R44, R45, 0x80000000, R44, 0x48, !PT ;  /* 0x800000002d2c7812 */ /* 0x000fc800078e482c */
[----:B------:R-:W-:Y:S01]  /*4f00*/  LOP3.LUT R44, R44, 0x7f800000, RZ, 0xfc, !PT ;  /* 0x7f8000002c2c7812 */ /* 0x000fe200078efcff */
[----:B------:R-:W-:Y:S06]  /*4f10*/  BRA `(.L_x_22) ;  /* 0x0000000000147947 */ /* 0x000fec0003800000 */
.L_x_16:
[----:B------:R-:W-:Y:S01]  /*4f20*/  LOP3.LUT R44, R45, 0x80000000, R44, 0x48, !PT ;  /* 0x800000002d2c7812 */ /* 0x000fe200078e482c */
[----:B------:R-:W-:Y:S06]  /*4f30*/  BRA `(.L_x_22) ;  /* 0x00000000000c7947 */ /* 0x000fec0003800000 */
.L_x_15:
[----:B------:R-:W0:Y:S01]  /*4f40*/  MUFU.RSQ R44, -QNAN ;  /* 0xffc00000002c7908 */ /* 0x000e220000001400 */
[----:B------:R-:W-:Y:S05]  /*4f50*/  BRA `(.L_x_22) ;  /* 0x0000000000047947 */ /* 0x000fea0003800000 */
.L_x_14:
[----:B------:R-:W-:-:S07]  /*4f60*/  FADD.FTZ R44, R44, R38 ;  /* 0x000000262c2c7221 */ /* 0x000fce0000010000 */
.L_x_22:
[----:B------:R-:W-:Y:S05]  /*4f70*/  BSYNC.RECONVERGENT B1 ;  /* 0x0000000000017941 */ /* 0x000fea0003800200 */
.L_x_12:
[----:B------:R-:W-:Y:S01]  /*4f80*/  HFMA2 R45, -RZ, RZ, 0, 0 ;  /* 0x00000000ff2d7431 */ /* 0x000fe200000001ff */
[----:B0-----:R-:W-:Y:S02]  /*4f90*/  MOV R50, R44 ;  /* 0x0000002c00327202 */ /* 0x001fe40000000f00 */
[----:B------:R-:W-:-:S04]  /*4fa0*/  MOV R44, R46 ;  /* 0x0000002e002c7202 */ /* 0x000fc80000000f00 */
[----:B------:R-:W-:Y:S05]  /*4fb0*/  RET.REL.NODEC R44 `(_Z17ldc_D3Q15_LBGK_tsPfPKfPKiS3_ffS1_S1_S1_S1_iii) ;  /* 0xffffffb02c107950 */ /* 0x000fea0003c3ffff */
.L_x_23:
[----:B------:R-:W-:-:S00]  /*4fc0*/  BRA `(.L_x_23) ;  /* 0xfffffffc00fc7947 */ /* 0x000fc0000383ffff */
[----:B------:R-:W-:-:S00]  /*4fd0*/  NOP ;  /* 0x0000000000007918 */ /* 0x000fc00000000000 */
        /* <DEDUP_REMOVED lines=10> */
.L_x_24:


//--------------------- .nv.shared._Z17ldc_D3Q15_LBGK_tsPfPKfPKiS3_ffS1_S1_S1_S1_iii --------------------------
	.section	.nv.shared._Z17ldc_D3Q15_LBGK_tsPfPKfPKiS3_ffS1_S1_S1_S1_iii,"aw",@nobits
	.sectionflags	@""
	.align	4
.nv.shared._Z17ldc_D3Q15_LBGK_tsPfPKfPKiS3_ffS1_S1_S1_S1_iii:
	.zero		4864


//--------------------- .nv.shared.reserved.0     --------------------------
	.section	.nv.shared.reserved.0,"aw",@nobits
	.weak		__nv_reservedSMEM_offset_0_alias
	.size		__nv_reservedSMEM_offset_0_alias, 0, 64
	.other		__nv_reservedSMEM_offset_0_alias,@"STO_CUDA_RESERVED_SHARED STV_DEFAULT"
__nv_reservedSMEM_offset_0_alias:
	.zero		0
	.zero		64


//--------------------- .nv.constant0._Z17ldc_D3Q15_LBGK_tsPfPKfPKiS3_ffS1_S1_S1_S1_iii --------------------------
	.section	.nv.constant0._Z17ldc_D3Q15_LBGK_tsPfPKfPKiS3_ffS1_S1_S1_S1_iii,"a",@progbits
	.sectionflags	@""
	.align	4
.nv.constant0._Z17ldc_D3Q15_LBGK_tsPfPKfPKiS3_ffS1_S1_S1_S1_iii:
	.zero		980


//--------------------- SYMBOLS --------------------------

	.type		.nv.reservedSmem.offset0,@object
	.size		.nv.reservedSmem.offset0,0x4
	.type		.nv.reservedSmem.cap,@object
	.size		.nv.reservedSmem.cap,0x4
